//
// Generated by NVIDIA NVVM Compiler
//
// Compiler Build ID: CL-36424714
// Cuda compilation tools, release 13.0, V13.0.88
// Based on NVVM 20.0.0
//

.version 9.0
.target sm_100
.address_size 64

	// .globl	_Z7cudaAvgPK5quotaPdm
.func  (.param .b64 func_retval0) __internal_accurate_pow
(
	.param .b64 __internal_accurate_pow_param_0
)
;

.visible .entry _Z7cudaAvgPK5quotaPdm(
	.param .u64 .ptr .align 1 _Z7cudaAvgPK5quotaPdm_param_0,
	.param .u64 .ptr .align 1 _Z7cudaAvgPK5quotaPdm_param_1,
	.param .u64 _Z7cudaAvgPK5quotaPdm_param_2
)
{
	.reg .pred 	%p<2>;
	.reg .b32 	%r<5>;
	.reg .b32 	%f<9>;
	.reg .b64 	%rd<11>;
	.reg .b64 	%fd<2>;

	ld.param.u64 	%rd2, [_Z7cudaAvgPK5quotaPdm_param_0];
	ld.param.u64 	%rd3, [_Z7cudaAvgPK5quotaPdm_param_1];
	ld.param.u64 	%rd4, [_Z7cudaAvgPK5quotaPdm_param_2];
	mov.u32 	%r1, %tid.x;
	mov.u32 	%r2, %ctaid.x;
	mov.u32 	%r3, %ntid.x;
	mad.lo.s32 	%r4, %r2, %r3, %r1;
	cvt.s64.s32 	%rd1, %r4;
	setp.le.u64 	%p1, %rd4, %rd1;
	@%p1 bra 	$L__BB0_2;
	cvta.to.global.u64 	%rd5, %rd2;
	cvta.to.global.u64 	%rd6, %rd3;
	shl.b64 	%rd7, %rd1, 4;
	add.s64 	%rd8, %rd5, %rd7;
	ld.global.f32 	%f1, [%rd8+4];
	ld.global.f32 	%f2, [%rd8+8];
	add.f32 	%f3, %f1, %f2;
	ld.global.f32 	%f4, [%rd8+12];
	add.f32 	%f5, %f3, %f4;
	ld.global.f32 	%f6, [%rd8];
	add.f32 	%f7, %f5, %f6;
	mul.f32 	%f8, %f7, 0f3E800000;
	cvt.f64.f32 	%fd1, %f8;
	shl.b64 	%rd9, %rd1, 3;
	add.s64 	%rd10, %rd6, %rd9;
	st.global.f64 	[%rd10], %fd1;
$L__BB0_2:
	ret;

}
	// .globl	_Z10cudaStdDevPK5quotaPdm
.visible .entry _Z10cudaStdDevPK5quotaPdm(
	.param .u64 .ptr .align 1 _Z10cudaStdDevPK5quotaPdm_param_0,
	.param .u64 .ptr .align 1 _Z10cudaStdDevPK5quotaPdm_param_1,
	.param .u64 _Z10cudaStdDevPK5quotaPdm_param_2
)
{
	.reg .pred 	%p<54>;
	.reg .b32 	%r<71>;
	.reg .b32 	%f<13>;
	.reg .b64 	%rd<11>;
	.reg .b64 	%fd<75>;

	ld.param.u64 	%rd2, [_Z10cudaStdDevPK5quotaPdm_param_0];
	ld.param.u64 	%rd3, [_Z10cudaStdDevPK5quotaPdm_param_1];
	ld.param.u64 	%rd4, [_Z10cudaStdDevPK5quotaPdm_param_2];
	mov.u32 	%r7, %tid.x;
	mov.u32 	%r8, %ctaid.x;
	mov.u32 	%r9, %ntid.x;
	mad.lo.s32 	%r10, %r8, %r9, %r7;
	cvt.s64.s32 	%rd1, %r10;
	setp.le.u64 	%p1, %rd4, %rd1;
	@%p1 bra 	$L__BB1_30;
	cvta.to.global.u64 	%rd5, %rd2;
	shl.b64 	%rd6, %rd1, 4;
	add.s64 	%rd7, %rd5, %rd6;
	ld.global.f32 	%f9, [%rd7+4];
	ld.global.f32 	%f1, [%rd7+8];
	add.f32 	%f10, %f9, %f1;
	ld.global.f32 	%f2, [%rd7+12];
	add.f32 	%f11, %f10, %f2;
	ld.global.f32 	%f3, [%rd7];
	add.f32 	%f12, %f11, %f3;
	mul.f32 	%f4, %f12, 0f3E800000;
	sub.f32 	%f5, %f9, %f4;
	cvt.f64.f32 	%fd1, %f5;
	{
	.reg .b32 %temp; 
	mov.b64 	{%temp, %r1}, %fd1;
	}
	mov.f64 	%fd36, 0d4000000000000000;
	{
	.reg .b32 %temp; 
	mov.b64 	{%temp, %r11}, %fd36;
	}
	and.b32  	%r3, %r11, 2146435072;
	setp.eq.s32 	%p2, %r3, 1062207488;
	abs.f64 	%fd2, %fd1;
	{ // callseq 0, 0
	.param .b64 param0;
	st.param.f64 	[param0], %fd2;
	.param .b64 retval0;
	call.uni (retval0), 
	__internal_accurate_pow, 
	(
	param0
	);
	ld.param.f64 	%fd37, [retval0];
	} // callseq 0
	setp.lt.s32 	%p3, %r1, 0;
	neg.f64 	%fd39, %fd37;
	selp.f64 	%fd40, %fd39, %fd37, %p2;
	selp.f64 	%fd68, %fd40, %fd37, %p3;
	setp.neu.f32 	%p4, %f5, 0f00000000;
	@%p4 bra 	$L__BB1_3;
	setp.eq.s32 	%p5, %r3, 1062207488;
	selp.b32 	%r12, %r1, 0, %p5;
	setp.lt.s32 	%p6, %r11, 0;
	or.b32  	%r13, %r12, 2146435072;
	selp.b32 	%r14, %r13, %r12, %p6;
	mov.b32 	%r15, 0;
	mov.b64 	%fd68, {%r15, %r14};
$L__BB1_3:
	add.f64 	%fd41, %fd1, 0d4000000000000000;
	{
	.reg .b32 %temp; 
	mov.b64 	{%temp, %r16}, %fd41;
	}
	and.b32  	%r17, %r16, 2146435072;
	setp.ne.s32 	%p7, %r17, 2146435072;
	@%p7 bra 	$L__BB1_8;
	setp.num.f32 	%p8, %f5, %f5;
	@%p8 bra 	$L__BB1_6;
	mov.f64 	%fd42, 0d4000000000000000;
	add.rn.f64 	%fd68, %fd1, %fd42;
	bra.uni 	$L__BB1_8;
$L__BB1_6:
	setp.neu.f64 	%p9, %fd2, 0d7FF0000000000000;
	@%p9 bra 	$L__BB1_8;
	setp.lt.s32 	%p10, %r1, 0;
	setp.eq.s32 	%p11, %r3, 1062207488;
	setp.lt.s32 	%p12, %r11, 0;
	selp.b32 	%r19, 0, 2146435072, %p12;
	and.b32  	%r20, %r11, 2147483647;
	setp.ne.s32 	%p13, %r20, 1071644672;
	or.b32  	%r21, %r19, -2147483648;
	selp.b32 	%r22, %r21, %r19, %p13;
	selp.b32 	%r23, %r22, %r19, %p11;
	selp.b32 	%r24, %r23, %r19, %p10;
	mov.b32 	%r25, 0;
	mov.b64 	%fd68, {%r25, %r24};
$L__BB1_8:
	setp.eq.s32 	%p14, %r3, 1062207488;
	setp.eq.f32 	%p15, %f5, 0f3F800000;
	selp.f64 	%fd9, 0d3FF0000000000000, %fd68, %p15;
	sub.f32 	%f6, %f1, %f4;
	cvt.f64.f32 	%fd10, %f6;
	{
	.reg .b32 %temp; 
	mov.b64 	{%temp, %r4}, %fd10;
	}
	abs.f64 	%fd11, %fd10;
	{ // callseq 1, 0
	.param .b64 param0;
	st.param.f64 	[param0], %fd11;
	.param .b64 retval0;
	call.uni (retval0), 
	__internal_accurate_pow, 
	(
	param0
	);
	ld.param.f64 	%fd43, [retval0];
	} // callseq 1
	setp.lt.s32 	%p16, %r4, 0;
	neg.f64 	%fd45, %fd43;
	selp.f64 	%fd46, %fd45, %fd43, %p14;
	selp.f64 	%fd70, %fd46, %fd43, %p16;
	setp.neu.f32 	%p17, %f6, 0f00000000;
	@%p17 bra 	$L__BB1_10;
	setp.eq.s32 	%p18, %r3, 1062207488;
	selp.b32 	%r27, %r4, 0, %p18;
	setp.lt.s32 	%p19, %r11, 0;
	or.b32  	%r28, %r27, 2146435072;
	selp.b32 	%r29, %r28, %r27, %p19;
	mov.b32 	%r30, 0;
	mov.b64 	%fd70, {%r30, %r29};
$L__BB1_10:
	add.f64 	%fd47, %fd10, 0d4000000000000000;
	{
	.reg .b32 %temp; 
	mov.b64 	{%temp, %r31}, %fd47;
	}
	and.b32  	%r32, %r31, 2146435072;
	setp.ne.s32 	%p20, %r32, 2146435072;
	@%p20 bra 	$L__BB1_15;
	setp.num.f32 	%p21, %f6, %f6;
	@%p21 bra 	$L__BB1_13;
	mov.f64 	%fd48, 0d4000000000000000;
	add.rn.f64 	%fd70, %fd10, %fd48;
	bra.uni 	$L__BB1_15;
$L__BB1_13:
	setp.neu.f64 	%p22, %fd11, 0d7FF0000000000000;
	@%p22 bra 	$L__BB1_15;
	setp.lt.s32 	%p23, %r4, 0;
	setp.eq.s32 	%p24, %r3, 1062207488;
	setp.lt.s32 	%p25, %r11, 0;
	selp.b32 	%r34, 0, 2146435072, %p25;
	and.b32  	%r35, %r11, 2147483647;
	setp.ne.s32 	%p26, %r35, 1071644672;
	or.b32  	%r36, %r34, -2147483648;
	selp.b32 	%r37, %r36, %r34, %p26;
	selp.b32 	%r38, %r37, %r34, %p24;
	selp.b32 	%r39, %r38, %r34, %p23;
	mov.b32 	%r40, 0;
	mov.b64 	%fd70, {%r40, %r39};
$L__BB1_15:
	setp.eq.s32 	%p27, %r3, 1062207488;
	setp.eq.f32 	%p28, %f6, 0f3F800000;
	selp.f64 	%fd49, 0d3FF0000000000000, %fd70, %p28;
	add.f64 	%fd18, %fd9, %fd49;
	sub.f32 	%f7, %f2, %f4;
	cvt.f64.f32 	%fd19, %f7;
	{
	.reg .b32 %temp; 
	mov.b64 	{%temp, %r5}, %fd19;
	}
	abs.f64 	%fd20, %fd19;
	{ // callseq 2, 0
	.param .b64 param0;
	st.param.f64 	[param0], %fd20;
	.param .b64 retval0;
	call.uni (retval0), 
	__internal_accurate_pow, 
	(
	param0
	);
	ld.param.f64 	%fd50, [retval0];
	} // callseq 2
	setp.lt.s32 	%p29, %r5, 0;
	neg.f64 	%fd52, %fd50;
	selp.f64 	%fd53, %fd52, %fd50, %p27;
	selp.f64 	%fd72, %fd53, %fd50, %p29;
	setp.neu.f32 	%p30, %f7, 0f00000000;
	@%p30 bra 	$L__BB1_17;
	setp.eq.s32 	%p31, %r3, 1062207488;
	selp.b32 	%r42, %r5, 0, %p31;
	setp.lt.s32 	%p32, %r11, 0;
	or.b32  	%r43, %r42, 2146435072;
	selp.b32 	%r44, %r43, %r42, %p32;
	mov.b32 	%r45, 0;
	mov.b64 	%fd72, {%r45, %r44};
$L__BB1_17:
	add.f64 	%fd54, %fd19, 0d4000000000000000;
	{
	.reg .b32 %temp; 
	mov.b64 	{%temp, %r46}, %fd54;
	}
	and.b32  	%r47, %r46, 2146435072;
	setp.ne.s32 	%p33, %r47, 2146435072;
	@%p33 bra 	$L__BB1_22;
	setp.num.f32 	%p34, %f7, %f7;
	@%p34 bra 	$L__BB1_20;
	mov.f64 	%fd55, 0d4000000000000000;
	add.rn.f64 	%fd72, %fd19, %fd55;
	bra.uni 	$L__BB1_22;
$L__BB1_20:
	setp.neu.f64 	%p35, %fd20, 0d7FF0000000000000;
	@%p35 bra 	$L__BB1_22;
	setp.lt.s32 	%p36, %r5, 0;
	setp.eq.s32 	%p37, %r3, 1062207488;
	setp.lt.s32 	%p38, %r11, 0;
	selp.b32 	%r49, 0, 2146435072, %p38;
	and.b32  	%r50, %r11, 2147483647;
	setp.ne.s32 	%p39, %r50, 1071644672;
	or.b32  	%r51, %r49, -2147483648;
	selp.b32 	%r52, %r51, %r49, %p39;
	selp.b32 	%r53, %r52, %r49, %p37;
	selp.b32 	%r54, %r53, %r49, %p36;
	mov.b32 	%r55, 0;
	mov.b64 	%fd72, {%r55, %r54};
$L__BB1_22:
	setp.eq.s32 	%p40, %r3, 1062207488;
	setp.eq.f32 	%p41, %f7, 0f3F800000;
	selp.f64 	%fd56, 0d3FF0000000000000, %fd72, %p41;
	add.f64 	%fd27, %fd18, %fd56;
	sub.f32 	%f8, %f3, %f4;
	cvt.f64.f32 	%fd28, %f8;
	{
	.reg .b32 %temp; 
	mov.b64 	{%temp, %r6}, %fd28;
	}
	abs.f64 	%fd29, %fd28;
	{ // callseq 3, 0
	.param .b64 param0;
	st.param.f64 	[param0], %fd29;
	.param .b64 retval0;
	call.uni (retval0), 
	__internal_accurate_pow, 
	(
	param0
	);
	ld.param.f64 	%fd57, [retval0];
	} // callseq 3
	setp.lt.s32 	%p42, %r6, 0;
	neg.f64 	%fd59, %fd57;
	selp.f64 	%fd60, %fd59, %fd57, %p40;
	selp.f64 	%fd74, %fd60, %fd57, %p42;
	setp.neu.f32 	%p43, %f8, 0f00000000;
	@%p43 bra 	$L__BB1_24;
	setp.eq.s32 	%p44, %r3, 1062207488;
	selp.b32 	%r57, %r6, 0, %p44;
	setp.lt.s32 	%p45, %r11, 0;
	or.b32  	%r58, %r57, 2146435072;
	selp.b32 	%r59, %r58, %r57, %p45;
	mov.b32 	%r60, 0;
	mov.b64 	%fd74, {%r60, %r59};
$L__BB1_24:
	add.f64 	%fd61, %fd28, 0d4000000000000000;
	{
	.reg .b32 %temp; 
	mov.b64 	{%temp, %r61}, %fd61;
	}
	and.b32  	%r62, %r61, 2146435072;
	setp.ne.s32 	%p46, %r62, 2146435072;
	@%p46 bra 	$L__BB1_29;
	setp.num.f32 	%p47, %f8, %f8;
	@%p47 bra 	$L__BB1_27;
	mov.f64 	%fd62, 0d4000000000000000;
	add.rn.f64 	%fd74, %fd28, %fd62;
	bra.uni 	$L__BB1_29;
$L__BB1_27:
	setp.neu.f64 	%p48, %fd29, 0d7FF0000000000000;
	@%p48 bra 	$L__BB1_29;
	setp.lt.s32 	%p49, %r6, 0;
	setp.eq.s32 	%p50, %r3, 1062207488;
	setp.lt.s32 	%p51, %r11, 0;
	selp.b32 	%r64, 0, 2146435072, %p51;
	and.b32  	%r65, %r11, 2147483647;
	setp.ne.s32 	%p52, %r65, 1071644672;
	or.b32  	%r66, %r64, -2147483648;
	selp.b32 	%r67, %r66, %r64, %p52;
	selp.b32 	%r68, %r67, %r64, %p50;
	selp.b32 	%r69, %r68, %r64, %p49;
	mov.b32 	%r70, 0;
	mov.b64 	%fd74, {%r70, %r69};
$L__BB1_29:
	setp.eq.f32 	%p53, %f8, 0f3F800000;
	selp.f64 	%fd63, 0d3FF0000000000000, %fd74, %p53;
	add.f64 	%fd64, %fd27, %fd63;
	mul.f64 	%fd65, %fd64, 0d3FD0000000000000;
	sqrt.rn.f64 	%fd66, %fd65;
	cvta.to.global.u64 	%rd8, %rd3;
	shl.b64 	%rd9, %rd1, 3;
	add.s64 	%rd10, %rd8, %rd9;
	st.global.f64 	[%rd10], %fd66;
$L__BB1_30:
	ret;

}
.func  (.param .b64 func_retval0) __internal_accurate_pow(
	.param .b64 __internal_accurate_pow_param_0
)
{
	.reg .pred 	%p<8>;
	.reg .b32 	%r<49>;
	.reg .b32 	%f<3>;
	.reg .b64 	%fd<109>;

	ld.param.f64 	%fd10, [__internal_accurate_pow_param_0];
	{
	.reg .b32 %temp; 
	mov.b64 	{%temp, %r46}, %fd10;
	}
	{
	.reg .b32 %temp; 
	mov.b64 	{%r45, %temp}, %fd10;
	}
	shr.u32 	%r47, %r46, 20;
	setp.gt.u32 	%p1, %r46, 1048575;
	@%p1 bra 	$L__BB2_2;
	mul.f64 	%fd11, %fd10, 0d4350000000000000;
	{
	.reg .b32 %temp; 
	mov.b64 	{%temp, %r46}, %fd11;
	}
	{
	.reg .b32 %temp; 
	mov.b64 	{%r45, %temp}, %fd11;
	}
	shr.u32 	%r16, %r46, 20;
	add.s32 	%r47, %r16, -54;
$L__BB2_2:
	add.s32 	%r48, %r47, -1023;
	and.b32  	%r17, %r46, -2146435073;
	or.b32  	%r18, %r17, 1072693248;
	mov.b64 	%fd107, {%r45, %r18};
	setp.lt.u32 	%p2, %r18, 1073127583;
	@%p2 bra 	$L__BB2_4;
	{
	.reg .b32 %temp; 
	mov.b64 	{%r19, %temp}, %fd107;
	}
	{
	.reg .b32 %temp; 
	mov.b64 	{%temp, %r20}, %fd107;
	}
	add.s32 	%r21, %r20, -1048576;
	mov.b64 	%fd107, {%r19, %r21};
	add.s32 	%r48, %r47, -1022;
$L__BB2_4:
	add.f64 	%fd12, %fd107, 0dBFF0000000000000;
	add.f64 	%fd13, %fd107, 0d3FF0000000000000;
	rcp.approx.ftz.f64 	%fd14, %fd13;
	neg.f64 	%fd15, %fd13;
	fma.rn.f64 	%fd16, %fd15, %fd14, 0d3FF0000000000000;
	fma.rn.f64 	%fd17, %fd16, %fd16, %fd16;
	fma.rn.f64 	%fd18, %fd17, %fd14, %fd14;
	mul.f64 	%fd19, %fd12, %fd18;
	fma.rn.f64 	%fd20, %fd12, %fd18, %fd19;
	mul.f64 	%fd21, %fd20, %fd20;
	fma.rn.f64 	%fd22, %fd21, 0d3EB0F5FF7D2CAFE2, 0d3ED0F5D241AD3B5A;
	fma.rn.f64 	%fd23, %fd22, %fd21, 0d3EF3B20A75488A3F;
	fma.rn.f64 	%fd24, %fd23, %fd21, 0d3F1745CDE4FAECD5;
	fma.rn.f64 	%fd25, %fd24, %fd21, 0d3F3C71C7258A578B;
	fma.rn.f64 	%fd26, %fd25, %fd21, 0d3F6249249242B910;
	fma.rn.f64 	%fd27, %fd26, %fd21, 0d3F89999999999DFB;
	sub.f64 	%fd28, %fd12, %fd20;
	add.f64 	%fd29, %fd28, %fd28;
	neg.f64 	%fd30, %fd20;
	fma.rn.f64 	%fd31, %fd30, %fd12, %fd29;
	mul.f64 	%fd32, %fd18, %fd31;
	fma.rn.f64 	%fd33, %fd21, %fd27, 0d3FB5555555555555;
	mov.f64 	%fd34, 0d3FB5555555555555;
	sub.f64 	%fd35, %fd34, %fd33;
	fma.rn.f64 	%fd36, %fd21, %fd27, %fd35;
	add.f64 	%fd37, %fd36, 0dBC46A4CB00B9E7B0;
	add.f64 	%fd38, %fd33, %fd37;
	sub.f64 	%fd39, %fd33, %fd38;
	add.f64 	%fd40, %fd37, %fd39;
	mul.rn.f64 	%fd41, %fd20, %fd20;
	neg.f64 	%fd42, %fd41;
	fma.rn.f64 	%fd43, %fd20, %fd20, %fd42;
	{
	.reg .b32 %temp; 
	mov.b64 	{%r22, %temp}, %fd32;
	}
	{
	.reg .b32 %temp; 
	mov.b64 	{%temp, %r23}, %fd32;
	}
	add.s32 	%r24, %r23, 1048576;
	mov.b64 	%fd44, {%r22, %r24};
	fma.rn.f64 	%fd45, %fd20, %fd44, %fd43;
	mul.rn.f64 	%fd46, %fd41, %fd20;
	neg.f64 	%fd47, %fd46;
	fma.rn.f64 	%fd48, %fd41, %fd20, %fd47;
	fma.rn.f64 	%fd49, %fd41, %fd32, %fd48;
	fma.rn.f64 	%fd50, %fd45, %fd20, %fd49;
	mul.rn.f64 	%fd51, %fd38, %fd46;
	neg.f64 	%fd52, %fd51;
	fma.rn.f64 	%fd53, %fd38, %fd46, %fd52;
	fma.rn.f64 	%fd54, %fd38, %fd50, %fd53;
	fma.rn.f64 	%fd55, %fd40, %fd46, %fd54;
	add.f64 	%fd56, %fd51, %fd55;
	sub.f64 	%fd57, %fd51, %fd56;
	add.f64 	%fd58, %fd55, %fd57;
	add.f64 	%fd59, %fd20, %fd56;
	sub.f64 	%fd60, %fd20, %fd59;
	add.f64 	%fd61, %fd56, %fd60;
	add.f64 	%fd62, %fd58, %fd61;
	add.f64 	%fd63, %fd32, %fd62;
	add.f64 	%fd64, %fd59, %fd63;
	sub.f64 	%fd65, %fd59, %fd64;
	add.f64 	%fd66, %fd63, %fd65;
	xor.b32  	%r25, %r48, -2147483648;
	mov.b32 	%r26, 1127219200;
	mov.b64 	%fd67, {%r25, %r26};
	mov.b32 	%r27, -2147483648;
	mov.b64 	%fd68, {%r27, %r26};
	sub.f64 	%fd69, %fd67, %fd68;
	fma.rn.f64 	%fd70, %fd69, 0d3FE62E42FEFA39EF, %fd64;
	fma.rn.f64 	%fd71, %fd69, 0dBFE62E42FEFA39EF, %fd70;
	sub.f64 	%fd72, %fd71, %fd64;
	sub.f64 	%fd73, %fd66, %fd72;
	fma.rn.f64 	%fd74, %fd69, 0d3C7ABC9E3B39803F, %fd73;
	add.f64 	%fd75, %fd70, %fd74;
	sub.f64 	%fd76, %fd70, %fd75;
	add.f64 	%fd77, %fd74, %fd76;
	mov.f64 	%fd78, 0d4000000000000000;
	{
	.reg .b32 %temp; 
	mov.b64 	{%temp, %r28}, %fd78;
	}
	{
	.reg .b32 %temp; 
	mov.b64 	{%r29, %temp}, %fd78;
	}
	shl.b32 	%r30, %r28, 1;
	setp.gt.u32 	%p3, %r30, -33554433;
	and.b32  	%r31, %r28, -15728641;
	selp.b32 	%r32, %r31, %r28, %p3;
	mov.b64 	%fd79, {%r29, %r32};
	mul.rn.f64 	%fd80, %fd75, %fd79;
	neg.f64 	%fd81, %fd80;
	fma.rn.f64 	%fd82, %fd75, %fd79, %fd81;
	fma.rn.f64 	%fd83, %fd77, %fd79, %fd82;
	add.f64 	%fd4, %fd80, %fd83;
	sub.f64 	%fd84, %fd80, %fd4;
	add.f64 	%fd5, %fd83, %fd84;
	fma.rn.f64 	%fd85, %fd4, 0d3FF71547652B82FE, 0d4338000000000000;
	{
	.reg .b32 %temp; 
	mov.b64 	{%r13, %temp}, %fd85;
	}
	mov.f64 	%fd86, 0dC338000000000000;
	add.rn.f64 	%fd87, %fd85, %fd86;
	fma.rn.f64 	%fd88, %fd87, 0dBFE62E42FEFA39EF, %fd4;
	fma.rn.f64 	%fd89, %fd87, 0dBC7ABC9E3B39803F, %fd88;
	fma.rn.f64 	%fd90, %fd89, 0d3E5ADE1569CE2BDF, 0d3E928AF3FCA213EA;
	fma.rn.f64 	%fd91, %fd90, %fd89, 0d3EC71DEE62401315;
	fma.rn.f64 	%fd92, %fd91, %fd89, 0d3EFA01997C89EB71;
	fma.rn.f64 	%fd93, %fd92, %fd89, 0d3F2A01A014761F65;
	fma.rn.f64 	%fd94, %fd93, %fd89, 0d3F56C16C1852B7AF;
	fma.rn.f64 	%fd95, %fd94, %fd89, 0d3F81111111122322;
	fma.rn.f64 	%fd96, %fd95, %fd89, 0d3FA55555555502A1;
	fma.rn.f64 	%fd97, %fd96, %fd89, 0d3FC5555555555511;
	fma.rn.f64 	%fd98, %fd97, %fd89, 0d3FE000000000000B;
	fma.rn.f64 	%fd99, %fd98, %fd89, 0d3FF0000000000000;
	fma.rn.f64 	%fd100, %fd99, %fd89, 0d3FF0000000000000;
	{
	.reg .b32 %temp; 
	mov.b64 	{%r14, %temp}, %fd100;
	}
	{
	.reg .b32 %temp; 
	mov.b64 	{%temp, %r15}, %fd100;
	}
	shl.b32 	%r33, %r13, 20;
	add.s32 	%r34, %r33, %r15;
	mov.b64 	%fd108, {%r14, %r34};
	{
	.reg .b32 %temp; 
	mov.b64 	{%temp, %r35}, %fd4;
	}
	mov.b32 	%f2, %r35;
	abs.f32 	%f1, %f2;
	setp.lt.f32 	%p4, %f1, 0f4086232B;
	@%p4 bra 	$L__BB2_7;
	setp.lt.f64 	%p5, %fd4, 0d0000000000000000;
	add.f64 	%fd101, %fd4, 0d7FF0000000000000;
	selp.f64 	%fd108, 0d0000000000000000, %fd101, %p5;
	setp.geu.f32 	%p6, %f1, 0f40874800;
	@%p6 bra 	$L__BB2_7;
	shr.u32 	%r36, %r13, 31;
	add.s32 	%r37, %r13, %r36;
	shr.s32 	%r38, %r37, 1;
	shl.b32 	%r39, %r38, 20;
	add.s32 	%r40, %r15, %r39;
	mov.b64 	%fd102, {%r14, %r40};
	sub.s32 	%r41, %r13, %r38;
	shl.b32 	%r42, %r41, 20;
	add.s32 	%r43, %r42, 1072693248;
	mov.b32 	%r44, 0;
	mov.b64 	%fd103, {%r44, %r43};
	mul.f64 	%fd108, %fd103, %fd102;
$L__BB2_7:
	abs.f64 	%fd104, %fd108;
	setp.eq.f64 	%p7, %fd104, 0d7FF0000000000000;
	fma.rn.f64 	%fd105, %fd108, %fd5, %fd108;
	selp.f64 	%fd106, %fd108, %fd105, %p7;
	st.param.f64 	[func_retval0], %fd106;
	ret;

}


// ===== COMPILED SASS (sm_100) =====

	.target	sm_100

	.elftype	@"ET_EXEC"


//--------------------- .note.nv.tkinfo           --------------------------
	.section	.note.nv.tkinfo,"",@"SHT_NOTE"
	.sectionflags	@"SHF_NOTE_NV_TKINFO"
	.tkinfo
        /*0018*/ 	.word	0x00000002
        /*0030*/ 	.string	""
        /*0030*/ 	.string	"ptxas"
        /*0030*/ 	.string	"Cuda compilation tools, release 13.0, V13.0.88"
        /*0030*/ 	.string	"Build cuda_13.0.r13.0/compiler.36424714_0"
        /*0030*/ 	.string	"-arch sm_100 -m 64 "



//--------------------- .note.nv.cuinfo           --------------------------
	.section	.note.nv.cuinfo,"",@"SHT_NOTE"
	.sectionflags	@"SHF_NOTE_NV_CUINFO"
        /*0018*/ 	.short	0x0002
        /*001a*/ 	.short	0x0064
        /*001c*/ 	.short	0x0082
	.zero		2


//--------------------- .nv.info                  --------------------------
	.section	.nv.info,"",@"SHT_CUDA_INFO"
	.align	4


	//----- nvinfo : EIATTR_REGCOUNT
	.align		4
        /*0000*/ 	.byte	0x04, 0x2f
        /*0002*/ 	.short	(.L_1 - .L_0)
	.align		4
.L_0:
        /*0004*/ 	.word	index@(_Z7cudaAvgPK5quotaPdm)
        /*0008*/ 	.word	0x0000000e


	//----- nvinfo : EIATTR_FRAME_SIZE
	.align		4
.L_1:
        /*000c*/ 	.byte	0x04, 0x11
        /*000e*/ 	.short	(.L_3 - .L_2)
	.align		4
.L_2:
        /*0010*/ 	.word	index@(_Z7cudaAvgPK5quotaPdm)
        /*0014*/ 	.word	0x00000000


	//----- nvinfo : EIATTR_REGCOUNT
	.align		4
.L_3:
        /*0018*/ 	.byte	0x04, 0x2f
        /*001a*/ 	.short	(.L_5 - .L_4)
	.align		4
.L_4:
        /*001c*/ 	.word	index@(_Z10cudaStdDevPK5quotaPdm)
        /*0020*/ 	.word	0x00000022


	//----- nvinfo : EIATTR_FRAME_SIZE
	.align		4
.L_5:
        /*0024*/ 	.byte	0x04, 0x11
        /*0026*/ 	.short	(.L_7 - .L_6)
	.align		4
.L_6:
        /*0028*/ 	.word	index@($_Z10cudaStdDevPK5quotaPdm$__internal_accurate_pow)
        /*002c*/ 	.word	0x00000000


	//----- nvinfo : EIATTR_FRAME_SIZE
	.align		4
.L_7:
        /*0030*/ 	.byte	0x04, 0x11
        /*0032*/ 	.short	(.L_9 - .L_8)
	.align		4
.L_8:
        /*0034*/ 	.word	index@($__internal_0_$__cuda_sm20_dsqrt_rn_f64_mediumpath_v1)
        /*0038*/ 	.word	0x00000000


	//----- nvinfo : EIATTR_FRAME_SIZE
	.align		4
.L_9:
        /*003c*/ 	.byte	0x04, 0x11
        /*003e*/ 	.short	(.L_11 - .L_10)
	.align		4
.L_10:
        /*0040*/ 	.word	index@(_Z10cudaStdDevPK5quotaPdm)
        /*0044*/ 	.word	0x00000000


	//----- nvinfo : EIATTR_MIN_STACK_SIZE
	.align		4
.L_11:
        /*0048*/ 	.byte	0x04, 0x12
        /*004a*/ 	.short	(.L_13 - .L_12)
	.align		4
.L_12:
        /*004c*/ 	.word	index@(_Z10cudaStdDevPK5quotaPdm)
        /*0050*/ 	.word	0x00000000


	//----- nvinfo : EIATTR_MIN_STACK_SIZE
	.align		4
.L_13:
        /*0054*/ 	.byte	0x04, 0x12
        /*0056*/ 	.short	(.L_15 - .L_14)
	.align		4
.L_14:
        /*0058*/ 	.word	index@(_Z7cudaAvgPK5quotaPdm)
        /*005c*/ 	.word	0x00000000
.L_15:


//--------------------- .nv.compat                --------------------------
	.section	.nv.compat,"",@"SHT_CUDA_COMPAT_INFO"
	.align	4
        /*0000*/ 	.byte	0x02, 0x09, 0x00, 0x00, 0x02, 0x02, 0x01, 0x00, 0x02, 0x05, 0x05, 0x00, 0x03, 0x07, 0x01, 0x01
        /*0010*/ 	.byte	0x02, 0x03, 0x00, 0x00, 0x02, 0x06, 0x01, 0x00, 0x04, 0x0b, 0x08, 0x00, 0x01, 0x00, 0x00, 0x00
        /*0020*/ 	.byte	0x00, 0x00, 0x00, 0x00


//--------------------- .nv.info._Z10cudaStdDevPK5quotaPdm --------------------------
	.section	.nv.info._Z10cudaStdDevPK5quotaPdm,"",@"SHT_CUDA_INFO"
	.sectionflags	@""
	.align	4


	//----- nvinfo : EIATTR_CUDA_API_VERSION
	.align		4
        /*0000*/ 	.byte	0x04, 0x37
        /*0002*/ 	.short	(.L_17 - .L_16)
.L_16:
        /*0004*/ 	.word	0x00000082


	//----- nvinfo : EIATTR_KPARAM_INFO
	.align		4
.L_17:
        /*0008*/ 	.byte	0x04, 0x17
        /*000a*/ 	.short	(.L_19 - .L_18)
.L_18:
        /*000c*/ 	.word	0x00000000
        /*0010*/ 	.short	0x0002
        /*0012*/ 	.short	0x0010
        /*0014*/ 	.byte	0x00, 0xf0, 0x21, 0x00


	//----- nvinfo : EIATTR_KPARAM_INFO
	.align		4
.L_19:
        /*0018*/ 	.byte	0x04, 0x17
        /*001a*/ 	.short	(.L_21 - .L_20)
.L_20:
        /*001c*/ 	.word	0x00000000
        /*0020*/ 	.short	0x0001
        /*0022*/ 	.short	0x0008
        /*0024*/ 	.byte	0x00, 0xf5, 0x21, 0x00


	//----- nvinfo : EIATTR_KPARAM_INFO
	.align		4
.L_21:
        /*0028*/ 	.byte	0x04, 0x17
        /*002a*/ 	.short	(.L_23 - .L_22)
.L_22:
        /*002c*/ 	.word	0x00000000
        /*0030*/ 	.short	0x0000
        /*0032*/ 	.short	0x0000
        /*0034*/ 	.byte	0x00, 0xf5, 0x21, 0x00


	//----- nvinfo : EIATTR_SPARSE_MMA_MASK
	.align		4
.L_23:
        /*0038*/ 	.byte	0x03, 0x50
        /*003a*/ 	.short	0x0000


	//----- nvinfo : EIATTR_MAXREG_COUNT
	.align		4
        /*003c*/ 	.byte	0x03, 0x1b
        /*003e*/ 	.short	0x00ff


	//----- nvinfo : EIATTR_MERCURY_ISA_VERSION
	.align		4
        /*0040*/ 	.byte	0x03, 0x5f
        /*0042*/ 	.short	0x0101


	//----- nvinfo : EIATTR_VRC_CTA_INIT_COUNT
	.align		4
        /*0044*/ 	.byte	0x02, 0x4a
	.zero		1
	.zero		1


	//----- nvinfo : EIATTR_EXIT_INSTR_OFFSETS
	.align		4
        /*0048*/ 	.byte	0x04, 0x1c
        /*004a*/ 	.short	(.L_25 - .L_24)


	//   ....[0]....
.L_24:
        /*004c*/ 	.word	0x00000090


	//   ....[1]....
        /*0050*/ 	.word	0x00000910


	//----- nvinfo : EIATTR_CRS_STACK_SIZE
	.align		4
.L_25:
        /*0054*/ 	.byte	0x04, 0x1e
        /*0056*/ 	.short	(.L_27 - .L_26)
.L_26:
        /*0058*/ 	.word	0x00000000


	//----- nvinfo : EIATTR_CBANK_PARAM_SIZE
	.align		4
.L_27:
        /*005c*/ 	.byte	0x03, 0x19
        /*005e*/ 	.short	0x0018


	//----- nvinfo : EIATTR_PARAM_CBANK
	.align		4
        /*0060*/ 	.byte	0x04, 0x0a
        /*0062*/ 	.short	(.L_29 - .L_28)
	.align		4
.L_28:
        /*0064*/ 	.word	index@(.nv.constant0._Z10cudaStdDevPK5quotaPdm)
        /*0068*/ 	.short	0x0380
        /*006a*/ 	.short	0x0018


	//----- nvinfo : EIATTR_SW_WAR
	.align		4
.L_29:
        /*006c*/ 	.byte	0x04, 0x36
        /*006e*/ 	.short	(.L_31 - .L_30)
.L_30:
        /*0070*/ 	.word	0x00000008
.L_31:


//--------------------- .nv.info._Z7cudaAvgPK5quotaPdm --------------------------
	.section	.nv.info._Z7cudaAvgPK5quotaPdm,"",@"SHT_CUDA_INFO"
	.sectionflags	@""
	.align	4


	//----- nvinfo : EIATTR_CUDA_API_VERSION
	.align		4
        /*0000*/ 	.byte	0x04, 0x37
        /*0002*/ 	.short	(.L_33 - .L_32)
.L_32:
        /*0004*/ 	.word	0x00000082


	//----- nvinfo : EIATTR_KPARAM_INFO
	.align		4
.L_33:
        /*0008*/ 	.byte	0x04, 0x17
        /*000a*/ 	.short	(.L_35 - .L_34)
.L_34:
        /*000c*/ 	.word	0x00000000
        /*0010*/ 	.short	0x0002
        /*0012*/ 	.short	0x0010
        /*0014*/ 	.byte	0x00, 0xf0, 0x21, 0x00


	//----- nvinfo : EIATTR_KPARAM_INFO
	.align		4
.L_35:
        /*0018*/ 	.byte	0x04, 0x17
        /*001a*/ 	.short	(.L_37 - .L_36)
.L_36:
        /*001c*/ 	.word	0x00000000
        /*0020*/ 	.short	0x0001
        /*0022*/ 	.short	0x0008
        /*0024*/ 	.byte	0x00, 0xf5, 0x21, 0x00


	//----- nvinfo : EIATTR_KPARAM_INFO
	.align		4
.L_37:
        /*0028*/ 	.byte	0x04, 0x17
        /*002a*/ 	.short	(.L_39 - .L_38)
.L_38:
        /*002c*/ 	.word	0x00000000
        /*0030*/ 	.short	0x0000
        /*0032*/ 	.short	0x0000
        /*0034*/ 	.byte	0x00, 0xf5, 0x21, 0x00


	//----- nvinfo : EIATTR_SPARSE_MMA_MASK
	.align		4
.L_39:
        /*0038*/ 	.byte	0x03, 0x50
        /*003a*/ 	.short	0x0000


	//----- nvinfo : EIATTR_MAXREG_COUNT
	.align		4
        /*003c*/ 	.byte	0x03, 0x1b
        /*003e*/ 	.short	0x00ff


	//----- nvinfo : EIATTR_MERCURY_ISA_VERSION
	.align		4
        /*0040*/ 	.byte	0x03, 0x5f
        /*0042*/ 	.short	0x0101


	//----- nvinfo : EIATTR_VRC_CTA_INIT_COUNT
	.align		4
        /*0044*/ 	.byte	0x02, 0x4a
	.zero		1
	.zero		1


	//----- nvinfo : EIATTR_EXIT_INSTR_OFFSETS
	.align		4
        /*0048*/ 	.byte	0x04, 0x1c
        /*004a*/ 	.short	(.L_41 - .L_40)


	//   ....[0]....
.L_40:
        /*004c*/ 	.word	0x00000090


	//   ....[1]....
        /*0050*/ 	.word	0x000001a0


	//----- nvinfo : EIATTR_CBANK_PARAM_SIZE
	.align		4
.L_41:
        /*0054*/ 	.byte	0x03, 0x19
        /*0056*/ 	.short	0x0018


	//----- nvinfo : EIATTR_PARAM_CBANK
	.align		4
        /*0058*/ 	.byte	0x04, 0x0a
        /*005a*/ 	.short	(.L_43 - .L_42)
	.align		4
.L_42:
        /*005c*/ 	.word	index@(.nv.constant0._Z7cudaAvgPK5quotaPdm)
        /*0060*/ 	.short	0x0380
        /*0062*/ 	.short	0x0018


	//----- nvinfo : EIATTR_SW_WAR
	.align		4
.L_43:
        /*0064*/ 	.byte	0x04, 0x36
        /*0066*/ 	.short	(.L_45 - .L_44)
.L_44:
        /*0068*/ 	.word	0x00000008
.L_45:


//--------------------- .nv.callgraph             --------------------------
	.section	.nv.callgraph,"",@"SHT_CUDA_CALLGRAPH"
	.align	4
	.sectionentsize	8
	.align		4
        /*0000*/ 	.word	0x00000000
	.align		4
        /*0004*/ 	.word	0xffffffff
	.align		4
        /*0008*/ 	.word	0x00000000
	.align		4
        /*000c*/ 	.word	0xfffffffe
	.align		4
        /*0010*/ 	.word	0x00000000
	.align		4
        /*0014*/ 	.word	0xfffffffd
	.align		4
        /*0018*/ 	.word	0x00000000
	.align		4
        /*001c*/ 	.word	0xfffffffc


//--------------------- .text._Z10cudaStdDevPK5quotaPdm --------------------------
	.section	.text._Z10cudaStdDevPK5quotaPdm,"ax",@progbits
	.align	128
        .global         _Z10cudaStdDevPK5quotaPdm
        .type           _Z10cudaStdDevPK5quotaPdm,@function
        .size           _Z10cudaStdDevPK5quotaPdm,(.L_x_22 - _Z10cudaStdDevPK5quotaPdm)
        .other          _Z10cudaStdDevPK5quotaPdm,@"STO_CUDA_ENTRY STV_DEFAULT"
_Z10cudaStdDevPK5quotaPdm:
.text._Z10cudaStdDevPK5quotaPdm:
[----:B------:R-:W-:Y:S01]  /*0000*/  LDC R1, c[0x0][0x37c] ;  /* 0x0000df00ff017b82 */ /* 0x000fe20000000800 */
[----:B------:R-:W0:Y:S07]  /*0010*/  S2R R2, SR_TID.X ;  /* 0x0000000000027919 */ /* 0x000e2e0000002100 */
[----:B------:R-:W0:Y:S01]  /*0020*/  S2UR UR4, SR_CTAID.X ;  /* 0x00000000000479c3 */ /* 0x000e220000002500 */
[----:B------:R-:W1:Y:S07]  /*0030*/  LDCU.64 UR6, c[0x0][0x390] ;  /* 0x00007200ff0677ac */ /* 0x000e6e0008000a00 */
[----:B------:R-:W0:Y:S02]  /*0040*/  LDC R3, c[0x0][0x360] ;  /* 0x0000d800ff037b82 */ /* 0x000e240000000800 */
[----:B0-----:R-:W-:-:S05]  /*0050*/  IMAD R2, R3, UR4, R2 ;  /* 0x0000000403027c24 */ /* 0x001fca000f8e0202 */
[----:B-1----:R-:W-:Y:S02]  /*0060*/  ISETP.GE.U32.AND P0, PT, R2, UR6, PT ;  /* 0x0000000602007c0c */ /* 0x002fe4000bf06070 */
[----:B------:R-:W-:-:S04]  /*0070*/  SHF.R.S32.HI R3, RZ, 0x1f, R2 ;  /* 0x0000001fff037819 */ /* 0x000fc80000011402 */
[----:B------:R-:W-:-:S13]  /*0080*/  ISETP.GE.U32.AND.EX P0, PT, R3, UR7, PT, P0 ;  /* 0x0000000703007c0c */ /* 0x000fda000bf06100 */
[----:B------:R-:W-:Y:S05]  /*0090*/  @P0 EXIT ;  /* 0x000000000000094d */ /* 0x000fea0003800000 */
[----:B------:R-:W0:Y:S01]  /*00a0*/  LDCU.64 UR6, c[0x0][0x380] ;  /* 0x00007000ff0677ac */ /* 0x000e220008000a00 */
[----:B------:R-:W1:Y:S01]  /*00b0*/  LDCU.64 UR4, c[0x0][0x358] ;  /* 0x00006b00ff0477ac */ /* 0x000e620008000a00 */
[----:B0-----:R-:W-:-:S04]  /*00c0*/  LEA R6, P0, R2, UR6, 0x4 ;  /* 0x0000000602067c11 */ /* 0x001fc8000f8020ff */
[----:B------:R-:W-:-:S05]  /*00d0*/  LEA.HI.X R7, R2, UR7, R3, 0x4, P0 ;  /* 0x0000000702077c11 */ /* 0x000fca00080f2403 */
[----:B-1----:R-:W2:Y:S04]  /*00e0*/  LDG.E R9, desc[UR4][R6.64+0x4] ;  /* 0x0000040406097981 */ /* 0x002ea8000c1e1900 */
[----:B------:R-:W2:Y:S04]  /*00f0*/  LDG.E R27, desc[UR4][R6.64+0x8] ;  /* 0x00000804061b7981 */ /* 0x000ea8000c1e1900 */
[----:B------:R-:W3:Y:S04]  /*0100*/  LDG.E R4, desc[UR4][R6.64+0xc] ;  /* 0x00000c0406047981 */ /* 0x000ee8000c1e1900 */
[----:B------:R-:W4:Y:S01]  /*0110*/  LDG.E R5, desc[UR4][R6.64] ;  /* 0x0000000406057981 */ /* 0x000f22000c1e1900 */
[----:B------:R-:W-:Y:S01]  /*0120*/  BSSY.RECONVERGENT B0, `(.L_x_0) ;  /* 0x0000009000007945 */ /* 0x000fe20003800200 */
[----:B------:R-:W-:Y:S01]  /*0130*/  MOV R0, 0x1b0 ;  /* 0x000001b000007802 */ /* 0x000fe20000000f00 */
[----:B--2---:R-:W-:-:S04]  /*0140*/  FADD R11, R9, R27 ;  /* 0x0000001b090b7221 */ /* 0x004fc80000000000 */
[----:B---3--:R-:W-:-:S04]  /*0150*/  FADD R26, R11, R4 ;  /* 0x000000040b1a7221 */ /* 0x008fc80000000000 */
[----:B----4-:R-:W-:-:S04]  /*0160*/  FADD R26, R26, R5 ;  /* 0x000000051a1a7221 */ /* 0x010fc80000000000 */
[----:B------:R-:W-:-:S04]  /*0170*/  FFMA R8, R26, -0.25, R9 ;  /* 0xbe8000001a087823 */ /* 0x000fc80000000009 */
[----:B------:R-:W0:Y:S02]  /*0180*/  F2F.F64.F32 R30, R8 ;  /* 0x00000008001e7310 */ /* 0x000e240000201800 */
[----:B0-----:R-:W-:-:S11]  /*0190*/  DADD R24, -RZ, |R30| ;  /* 0x00000000ff187229 */ /* 0x001fd6000000051e */
[----:B------:R-:W-:Y:S05]  /*01a0*/  CALL.REL.NOINC `($_Z10cudaStdDevPK5quotaPdm$__internal_accurate_pow) ;  /* 0x0000000800907944 */ /* 0x000fea0003c00000 */
[----:B------:R-:W-:Y:S05]  /*01b0*/  BSYNC.RECONVERGENT B0 ;  /* 0x0000000000007941 */ /* 0x000fea0003800200 */
.L_x_0:
[----:B------:R-:W-:Y:S01]  /*01c0*/  DADD R12, R30, 2 ;  /* 0x400000001e0c7429 */ /* 0x000fe20000000000 */
[----:B------:R-:W-:Y:S01]  /*01d0*/  FFMA R27, R26, -0.25, R27 ;  /* 0xbe8000001a1b7823 */ /* 0x000fe2000000001b */
[C---:B------:R-:W-:Y:S01]  /*01e0*/  FSETP.NEU.AND P1, PT, R8.reuse, RZ, PT ;  /* 0x000000ff0800720b */ /* 0x040fe20003f2d000 */
[----:B------:R-:W-:Y:S01]  /*01f0*/  BSSY.RECONVERGENT B0, `(.L_x_1) ;  /* 0x000000e000007945 */ /* 0x000fe20003800200 */
[----:B------:R-:W-:Y:S01]  /*0200*/  FSETP.NEU.AND P0, PT, R8, 1, PT ;  /* 0x3f8000000800780b */ /* 0x000fe20003f0d000 */
[----:B------:R-:W0:Y:S05]  /*0210*/  F2F.F64.F32 R6, R27 ;  /* 0x0000001b00067310 */ /* 0x000e2a0000201800 */
[----:B------:R-:W-:-:S04]  /*0220*/  LOP3.LUT R12, R13, 0x7ff00000, RZ, 0xc0, !PT ;  /* 0x7ff000000d0c7812 */ /* 0x000fc800078ec0ff */
[----:B------:R-:W-:Y:S02]  /*0230*/  ISETP.NE.AND P2, PT, R12, 0x7ff00000, PT ;  /* 0x7ff000000c00780c */ /* 0x000fe40003f45270 */
[----:B------:R-:W-:Y:S01]  /*0240*/  @!P1 CS2R R10, SRZ ;  /* 0x00000000000a9805 */ /* 0x000fe2000001ff00 */
[----:B0-----:R-:W-:-:S10]  /*0250*/  DADD R24, -RZ, |R6| ;  /* 0x00000000ff187229 */ /* 0x001fd40000000506 */
[----:B------:R-:W-:Y:S05]  /*0260*/  @P2 BRA `(.L_x_2) ;  /* 0x0000000000182947 */ /* 0x000fea0003800000 */
[----:B------:R-:W-:-:S13]  /*0270*/  FSETP.NAN.AND P1, PT, R8, R8, PT ;  /* 0x000000080800720b */ /* 0x000fda0003f28000 */
[----:B------:R-:W-:Y:S01]  /*0280*/  @P1 DADD R10, R30, 2 ;  /* 0x400000001e0a1429 */ /* 0x000fe20000000000 */
[----:B------:R-:W-:Y:S10]  /*0290*/  @P1 BRA `(.L_x_2) ;  /* 0x00000000000c1947 */ /* 0x000ff40003800000 */
[----:B------:R-:W-:-:S14]  /*02a0*/  DSETP.NEU.AND P1, PT, |R30|, +INF , PT ;  /* 0x7ff000001e00742a */ /* 0x000fdc0003f2d200 */
[----:B------:R-:W-:Y:S02]  /*02b0*/  @!P1 IMAD.MOV.U32 R10, RZ, RZ, 0x0 ;  /* 0x00000000ff0a9424 */ /* 0x000fe400078e00ff */
[----:B------:R-:W-:-:S07]  /*02c0*/  @!P1 IMAD.MOV.U32 R11, RZ, RZ, 0x7ff00000 ;  /* 0x7ff00000ff0b9424 */ /* 0x000fce00078e00ff */
.L_x_2:
[----:B------:R-:W-:Y:S05]  /*02d0*/  BSYNC.RECONVERGENT B0 ;  /* 0x0000000000007941 */ /* 0x000fea0003800200 */
.L_x_1:
[----:B------:R-:W-:Y:S01]  /*02e0*/  BSSY.RECONVERGENT B0, `(.L_x_3) ;  /* 0x0000005000007945 */ /* 0x000fe20003800200 */
[----:B------:R-:W-:Y:S02]  /*02f0*/  FSEL R8, R10, RZ, P0 ;  /* 0x000000ff0a087208 */ /* 0x000fe40000000000 */
[----:B------:R-:W-:Y:S02]  /*0300*/  FSEL R9, R11, 1.875, P0 ;  /* 0x3ff000000b097808 */ /* 0x000fe40000000000 */
[----:B------:R-:W-:-:S07]  /*0310*/  MOV R0, 0x330 ;  /* 0x0000033000007802 */ /* 0x000fce0000000f00 */
[----:B------:R-:W-:Y:S05]  /*0320*/  CALL.REL.NOINC `($_Z10cudaStdDevPK5quotaPdm$__internal_accurate_pow) ;  /* 0x0000000800307944 */ /* 0x000fea0003c00000 */
[----:B------:R-:W-:Y:S05]  /*0330*/  BSYNC.RECONVERGENT B0 ;  /* 0x0000000000007941 */ /* 0x000fea0003800200 */
.L_x_3:
        /* <DEDUP_REMOVED lines=17> */
.L_x_5:
[----:B------:R-:W-:Y:S05]  /*0450*/  BSYNC.RECONVERGENT B0 ;  /* 0x0000000000007941 */ /* 0x000fea0003800200 */
.L_x_4:
[----:B------:R-:W-:Y:S01]  /*0460*/  FSEL R6, R10, RZ, P0 ;  /* 0x000000ff0a067208 */ /* 0x000fe20000000000 */
[----:B------:R-:W-:Y:S01]  /*0470*/  BSSY.RECONVERGENT B0, `(.L_x_6) ;  /* 0x0000005000007945 */ /* 0x000fe20003800200 */
[----:B------:R-:W-:Y:S02]  /*0480*/  FSEL R7, R11, 1.875, P0 ;  /* 0x3ff000000b077808 */ /* 0x000fe40000000000 */
[----:B------:R-:W-:-:S04]  /*0490*/  MOV R0, 0x4c0 ;  /* 0x000004c000007802 */ /* 0x000fc80000000f00 */
[----:B------:R-:W-:-:S11]  /*04a0*/  DADD R8, R8, R6 ;  /* 0x0000000008087229 */ /* 0x000fd60000000006 */
[----:B------:R-:W-:Y:S05]  /*04b0*/  CALL.REL.NOINC `($_Z10cudaStdDevPK5quotaPdm$__internal_accurate_pow) ;  /* 0x0000000400cc7944 */ /* 0x000fea0003c00000 */
[----:B------:R-:W-:Y:S05]  /*04c0*/  BSYNC.RECONVERGENT B0 ;  /* 0x0000000000007941 */ /* 0x000fea0003800200 */
.L_x_6:
        /* <DEDUP_REMOVED lines=17> */
.L_x_8:
[----:B------:R-:W-:Y:S05]  /*05e0*/  BSYNC.RECONVERGENT B0 ;  /* 0x0000000000007941 */ /* 0x000fea0003800200 */
.L_x_7:
[----:B------:R-:W-:Y:S01]  /*05f0*/  FSEL R10, R10, RZ, P0 ;  /* 0x000000ff0a0a7208 */ /* 0x000fe20000000000 */
[----:B------:R-:W-:Y:S01]  /*0600*/  BSSY.RECONVERGENT B0, `(.L_x_9) ;  /* 0x0000005000007945 */ /* 0x000fe20003800200 */
[----:B------:R-:W-:Y:S02]  /*0610*/  FSEL R11, R11, 1.875, P0 ;  /* 0x3ff000000b0b7808 */ /* 0x000fe40000000000 */
[----:B------:R-:W-:-:S04]  /*0620*/  MOV R0, 0x650 ;  /* 0x0000065000007802 */ /* 0x000fc80000000f00 */
[----:B------:R-:W-:-:S11]  /*0630*/  DADD R8, R8, R10 ;  /* 0x0000000008087229 */ /* 0x000fd6000000000a */
[----:B------:R-:W-:Y:S05]  /*0640*/  CALL.REL.NOINC `($_Z10cudaStdDevPK5quotaPdm$__internal_accurate_pow) ;  /* 0x0000000400687944 */ /* 0x000fea0003c00000 */
[----:B------:R-:W-:Y:S05]  /*0650*/  BSYNC.RECONVERGENT B0 ;  /* 0x0000000000007941 */ /* 0x000fea0003800200 */
.L_x_9:
[----:B------:R-:W-:Y:S01]  /*0660*/  DADD R12, R6, 2 ;  /* 0x40000000060c7429 */ /* 0x000fe20000000000 */
[C---:B------:R-:W-:Y:S01]  /*0670*/  FSETP.NEU.AND P1, PT, R5.reuse, RZ, PT ;  /* 0x000000ff0500720b */ /* 0x040fe20003f2d000 */
[----:B------:R-:W-:Y:S01]  /*0680*/  BSSY.RECONVERGENT B0, `(.L_x_10) ;  /* 0x000000c000007945 */ /* 0x000fe20003800200 */
[----:B------:R-:W-:-:S07]  /*0690*/  FSETP.NEU.AND P0, PT, R5, 1, PT ;  /* 0x3f8000000500780b */ /* 0x000fce0003f0d000 */
[----:B------:R-:W-:-:S04]  /*06a0*/  LOP3.LUT R12, R13, 0x7ff00000, RZ, 0xc0, !PT ;  /* 0x7ff000000d0c7812 */ /* 0x000fc800078ec0ff */
[----:B------:R-:W-:Y:S02]  /*06b0*/  ISETP.NE.AND P2, PT, R12, 0x7ff00000, PT ;  /* 0x7ff000000c00780c */ /* 0x000fe40003f45270 */
[----:B------:R-:W-:-:S11]  /*06c0*/  @!P1 CS2R R10, SRZ ;  /* 0x00000000000a9805 */ /* 0x000fd6000001ff00 */
[----:B------:R-:W-:Y:S05]  /*06d0*/  @P2 BRA `(.L_x_11) ;  /* 0x0000000000182947 */ /* 0x000fea0003800000 */
[----:B------:R-:W-:-:S13]  /*06e0*/  FSETP.NAN.AND P1, PT, R5, R5, PT ;  /* 0x000000050500720b */ /* 0x000fda0003f28000 */
[----:B------:R-:W-:Y:S01]  /*06f0*/  @P1 DADD R10, R6, 2 ;  /* 0x40000000060a1429 */ /* 0x000fe20000000000 */
[----:B------:R-:W-:Y:S10]  /*0700*/  @P1 BRA `(.L_x_11) ;  /* 0x00000000000c1947 */ /* 0x000ff40003800000 */
[----:B------:R-:W-:-:S14]  /*0710*/  DSETP.NEU.AND P1, PT, |R6|, +INF , PT ;  /* 0x7ff000000600742a */ /* 0x000fdc0003f2d200 */
[----:B------:R-:W-:Y:S02]  /*0720*/  @!P1 IMAD.MOV.U32 R10, RZ, RZ, 0x0 ;  /* 0x00000000ff0a9424 */ /* 0x000fe400078e00ff */
[----:B------:R-:W-:-:S07]  /*0730*/  @!P1 IMAD.MOV.U32 R11, RZ, RZ, 0x7ff00000 ;  /* 0x7ff00000ff0b9424 */ /* 0x000fce00078e00ff */
.L_x_11:
[----:B------:R-:W-:Y:S05]  /*0740*/  BSYNC.RECONVERGENT B0 ;  /* 0x0000000000007941 */ /* 0x000fea0003800200 */
.L_x_10:
[----:B------:R-:W-:Y:S01]  /*0750*/  FSEL R6, R10, RZ, P0 ;  /* 0x000000ff0a067208 */ /* 0x000fe20000000000 */
[----:B------:R-:W-:Y:S01]  /*0760*/  IMAD.MOV.U32 R10, RZ, RZ, 0x0 ;  /* 0x00000000ff0a7424 */ /* 0x000fe200078e00ff */
[----:B------:R-:W-:Y:S01]  /*0770*/  FSEL R7, R11, 1.875, P0 ;  /* 0x3ff000000b077808 */ /* 0x000fe20000000000 */
[----:B------:R-:W-:Y:S01]  /*0780*/  IMAD.MOV.U32 R11, RZ, RZ, 0x3fd80000 ;  /* 0x3fd80000ff0b7424 */ /* 0x000fe200078e00ff */
[----:B------:R-:W-:Y:S04]  /*0790*/  BSSY.RECONVERGENT B0, `(.L_x_12) ;  /* 0x0000013000007945 */ /* 0x000fe80003800200 */
[----:B------:R-:W-:-:S08]  /*07a0*/  DADD R6, R8, R6 ;  /* 0x0000000008067229 */ /* 0x000fd00000000006 */
[----:B------:R-:W-:-:S06]  /*07b0*/  DMUL R6, R6, 0.25 ;  /* 0x3fd0000006067828 */ /* 0x000fcc0000000000 */
[----:B------:R-:W0:Y:S04]  /*07c0*/  MUFU.RSQ64H R5, R7 ;  /* 0x0000000700057308 */ /* 0x000e280000001c00 */
[----:B------:R-:W-:-:S05]  /*07d0*/  VIADD R4, R7, 0xfcb00000 ;  /* 0xfcb0000007047836 */ /* 0x000fca0000000000 */
[----:B------:R-:W-:Y:S01]  /*07e0*/  ISETP.GE.U32.AND P0, PT, R4, 0x7ca00000, PT ;  /* 0x7ca000000400780c */ /* 0x000fe20003f06070 */
[----:B0-----:R-:W-:-:S08]  /*07f0*/  DMUL R8, R4, R4 ;  /* 0x0000000404087228 */ /* 0x001fd00000000000 */
[----:B------:R-:W-:-:S08]  /*0800*/  DFMA R8, R6, -R8, 1 ;  /* 0x3ff000000608742b */ /* 0x000fd00000000808 */
[----:B------:R-:W-:Y:S02]  /*0810*/  DFMA R10, R8, R10, 0.5 ;  /* 0x3fe00000080a742b */ /* 0x000fe4000000000a */
[----:B------:R-:W-:-:S08]  /*0820*/  DMUL R8, R4, R8 ;  /* 0x0000000804087228 */ /* 0x000fd00000000000 */
[----:B------:R-:W-:-:S08]  /*0830*/  DFMA R12, R10, R8, R4 ;  /* 0x000000080a0c722b */ /* 0x000fd00000000004 */
[----:B------:R-:W-:Y:S02]  /*0840*/  DMUL R14, R6, R12 ;  /* 0x0000000c060e7228 */ /* 0x000fe40000000000 */
[----:B------:R-:W-:Y:S02]  /*0850*/  VIADD R11, R13, 0xfff00000 ;  /* 0xfff000000d0b7836 */ /* 0x000fe40000000000 */
[----:B------:R-:W-:-:S04]  /*0860*/  IMAD.MOV.U32 R10, RZ, RZ, R12 ;  /* 0x000000ffff0a7224 */ /* 0x000fc800078e000c */
[----:B------:R-:W-:-:S08]  /*0870*/  DFMA R16, R14, -R14, R6 ;  /* 0x8000000e0e10722b */ /* 0x000fd00000000006 */
[----:B------:R-:W-:Y:S01]  /*0880*/  DFMA R8, R16, R10, R14 ;  /* 0x0000000a1008722b */ /* 0x000fe2000000000e */
[----:B------:R-:W-:Y:S10]  /*0890*/  @!P0 BRA `(.L_x_13) ;  /* 0x0000000000088947 */ /* 0x000ff40003800000 */
[----:B------:R-:W-:-:S07]  /*08a0*/  MOV R0, 0x8c0 ;  /* 0x000008c000007802 */ /* 0x000fce0000000f00 */
[----:B------:R-:W-:Y:S05]  /*08b0*/  CALL.REL.NOINC `($__internal_0_$__cuda_sm20_dsqrt_rn_f64_mediumpath_v1) ;  /* 0x0000000000187944 */ /* 0x000fea0003c00000 */
.L_x_13:
[----:B------:R-:W-:Y:S05]  /*08c0*/  BSYNC.RECONVERGENT B0 ;  /* 0x0000000000007941 */ /* 0x000fea0003800200 */
.L_x_12:
[----:B------:R-:W0:Y:S02]  /*08d0*/  LDCU.64 UR6, c[0x0][0x388] ;  /* 0x00007100ff0677ac */ /* 0x000e240008000a00 */
[----:B0-----:R-:W-:-:S04]  /*08e0*/  LEA R4, P0, R2, UR6, 0x3 ;  /* 0x0000000602047c11 */ /* 0x001fc8000f8018ff */
[----:B------:R-:W-:-:S05]  /*08f0*/  LEA.HI.X R5, R2, UR7, R3, 0x3, P0 ;  /* 0x0000000702057c11 */ /* 0x000fca00080f1c03 */
[----:B------:R-:W-:Y:S01]  /*0900*/  STG.E.64 desc[UR4][R4.64], R8 ;  /* 0x0000000804007986 */ /* 0x000fe2000c101b04 */
[----:B------:R-:W-:Y:S05]  /*0910*/  EXIT ;  /* 0x000000000000794d */ /* 0x000fea0003800000 */
        .weak           $__internal_0_$__cuda_sm20_dsqrt_rn_f64_mediumpath_v1
        .type           $__internal_0_$__cuda_sm20_dsqrt_rn_f64_mediumpath_v1,@function
        .size           $__internal_0_$__cuda_sm20_dsqrt_rn_f64_mediumpath_v1,($_Z10cudaStdDevPK5quotaPdm$__internal_accurate_pow - $__internal_0_$__cuda_sm20_dsqrt_rn_f64_mediumpath_v1)
$__internal_0_$__cuda_sm20_dsqrt_rn_f64_mediumpath_v1:
[----:B------:R-:W-:Y:S01]  /*0920*/  ISETP.GE.U32.AND P0, PT, R4, -0x3400000, PT ;  /* 0xfcc000000400780c */ /* 0x000fe20003f06070 */
[----:B------:R-:W-:Y:S01]  /*0930*/  BSSY.RECONVERGENT B1, `(.L_x_14) ;  /* 0x0000026000017945 */ /* 0x000fe20003800200 */
[----:B------:R-:W-:Y:S02]  /*0940*/  IMAD.MOV.U32 R10, RZ, RZ, R12 ;  /* 0x000000ffff0a7224 */ /* 0x000fe400078e000c */
[----:B------:R-:W-:Y:S02]  /*0950*/  IMAD.MOV.U32 R4, RZ, RZ, R16 ;  /* 0x000000ffff047224 */ /* 0x000fe400078e0010 */
[----:B------:R-:W-:-:S07]  /*0960*/  IMAD.MOV.U32 R5, RZ, RZ, R17 ;  /* 0x000000ffff057224 */ /* 0x000fce00078e0011 */
[----:B------:R-:W-:Y:S05]  /*0970*/  @!P0 BRA `(.L_x_15) ;  /* 0x0000000000208947 */ /* 0x000fea0003800000 */
[----:B------:R-:W-:-:S10]  /*0980*/  DFMA.RM R4, R4, R10, R14 ;  /* 0x0000000a0404722b */ /* 0x000fd4000000400e */
[----:B------:R-:W-:-:S05]  /*0990*/  IADD3 R8, P0, PT, R4, 0x1, RZ ;  /* 0x0000000104087810 */ /* 0x000fca0007f1e0ff */
[----:B------:R-:W-:-:S06]  /*09a0*/  IMAD.X R9, RZ, RZ, R5, P0 ;  /* 0x000000ffff097224 */ /* 0x000fcc00000e0605 */
[----:B------:R-:W-:-:S08]  /*09b0*/  DFMA.RP R6, -R4, R8, R6 ;  /* 0x000000080406722b */ /* 0x000fd00000008106 */
[----:B------:R-:W-:-:S06]  /*09c0*/  DSETP.GT.AND P0, PT, R6, RZ, PT ;  /* 0x000000ff0600722a */ /* 0x000fcc0003f04000 */
[----:B------:R-:W-:Y:S02]  /*09d0*/  FSEL R4, R8, R4, P0 ;  /* 0x0000000408047208 */ /* 0x000fe40000000000 */
[----:B------:R-:W-:Y:S01]  /*09e0*/  FSEL R5, R9, R5, P0 ;  /* 0x0000000509057208 */ /* 0x000fe20000000000 */
[----:B------:R-:W-:Y:S06]  /*09f0*/  BRA `(.L_x_16) ;  /* 0x0000000000647947 */ /* 0x000fec0003800000 */
.L_x_15:
[----:B------:R-:W-:-:S14]  /*0a00*/  DSETP.NE.AND P0, PT, R6, RZ, PT ;  /* 0x000000ff0600722a */ /* 0x000fdc0003f05000 */
[----:B------:R-:W-:Y:S05]  /*0a10*/  @!P0 BRA `(.L_x_17) ;  /* 0x0000000000588947 */ /* 0x000fea0003800000 */
[----:B------:R-:W-:-:S13]  /*0a20*/  ISETP.GE.AND P0, PT, R7, RZ, PT ;  /* 0x000000ff0700720c */ /* 0x000fda0003f06270 */
[----:B------:R-:W-:Y:S02]  /*0a30*/  @!P0 IMAD.MOV.U32 R4, RZ, RZ, 0x0 ;  /* 0x00000000ff048424 */ /* 0x000fe400078e00ff */
[----:B------:R-:W-:Y:S01]  /*0a40*/  @!P0 IMAD.MOV.U32 R5, RZ, RZ, -0x80000 ;  /* 0xfff80000ff058424 */ /* 0x000fe200078e00ff */
[----:B------:R-:W-:Y:S06]  /*0a50*/  @!P0 BRA `(.L_x_16) ;  /* 0x00000000004c8947 */ /* 0x000fec0003800000 */
[----:B------:R-:W-:-:S13]  /*0a60*/  ISETP.GT.AND P0, PT, R7, 0x7fefffff, PT ;  /* 0x7fefffff0700780c */ /* 0x000fda0003f04270 */
[----:B------:R-:W-:Y:S05]  /*0a70*/  @P0 BRA `(.L_x_17) ;  /* 0x0000000000400947 */ /* 0x000fea0003800000 */
[----:B------:R-:W-:Y:S01]  /*0a80*/  DMUL R4, R6, 8.11296384146066816958e+31 ;  /* 0x4690000006047828 */ /* 0x000fe20000000000 */
[----:B------:R-:W-:Y:S02]  /*0a90*/  IMAD.MOV.U32 R10, RZ, RZ, 0x0 ;  /* 0x00000000ff0a7424 */ /* 0x000fe400078e00ff */
[----:B------:R-:W-:Y:S02]  /*0aa0*/  IMAD.MOV.U32 R6, RZ, RZ, RZ ;  /* 0x000000ffff067224 */ /* 0x000fe400078e00ff */
[----:B------:R-:W-:Y:S01]  /*0ab0*/  IMAD.MOV.U32 R11, RZ, RZ, 0x3fd80000 ;  /* 0x3fd80000ff0b7424 */ /* 0x000fe200078e00ff */
[----:B------:R-:W0:Y:S03]  /*0ac0*/  MUFU.RSQ64H R7, R5 ;  /* 0x0000000500077308 */ /* 0x000e260000001c00 */
[----:B0-----:R-:W-:-:S08]  /*0ad0*/  DMUL R8, R6, R6 ;  /* 0x0000000606087228 */ /* 0x001fd00000000000 */
[----:B------:R-:W-:-:S08]  /*0ae0*/  DFMA R8, R4, -R8, 1 ;  /* 0x3ff000000408742b */ /* 0x000fd00000000808 */
[----:B------:R-:W-:Y:S02]  /*0af0*/  DFMA R10, R8, R10, 0.5 ;  /* 0x3fe00000080a742b */ /* 0x000fe4000000000a */
[----:B------:R-:W-:-:S08]  /*0b00*/  DMUL R8, R6, R8 ;  /* 0x0000000806087228 */ /* 0x000fd00000000000 */
[----:B------:R-:W-:-:S08]  /*0b10*/  DFMA R8, R10, R8, R6 ;  /* 0x000000080a08722b */ /* 0x000fd00000000006 */
[----:B------:R-:W-:Y:S02]  /*0b20*/  DMUL R6, R4, R8 ;  /* 0x0000000804067228 */ /* 0x000fe40000000000 */
[----:B------:R-:W-:-:S06]  /*0b30*/  VIADD R9, R9, 0xfff00000 ;  /* 0xfff0000009097836 */ /* 0x000fcc0000000000 */
[----:B------:R-:W-:-:S08]  /*0b40*/  DFMA R10, R6, -R6, R4 ;  /* 0x80000006060a722b */ /* 0x000fd00000000004 */
[----:B------:R-:W-:-:S10]  /*0b50*/  DFMA R4, R8, R10, R6 ;  /* 0x0000000a0804722b */ /* 0x000fd40000000006 */
[----:B------:R-:W-:Y:S01]  /*0b60*/  VIADD R5, R5, 0xfcb00000 ;  /* 0xfcb0000005057836 */ /* 0x000fe20000000000 */
[----:B------:R-:W-:Y:S06]  /*0b70*/  BRA `(.L_x_16) ;  /* 0x0000000000047947 */ /* 0x000fec0003800000 */
.L_x_17:
[----:B------:R-:W-:-:S11]  /*0b80*/  DADD R4, R6, R6 ;  /* 0x0000000006047229 */ /* 0x000fd60000000006 */
.L_x_16:
[----:B------:R-:W-:Y:S05]  /*0b90*/  BSYNC.RECONVERGENT B1 ;  /* 0x0000000000017941 */ /* 0x000fea0003800200 */
.L_x_14:
[----:B------:R-:W-:Y:S02]  /*0ba0*/  IMAD.MOV.U32 R8, RZ, RZ, R4 ;  /* 0x000000ffff087224 */ /* 0x000fe400078e0004 */
[----:B------:R-:W-:Y:S02]  /*0bb0*/  IMAD.MOV.U32 R9, RZ, RZ, R5 ;  /* 0x000000ffff097224 */ /* 0x000fe400078e0005 */
[----:B------:R-:W-:Y:S02]  /*0bc0*/  IMAD.MOV.U32 R4, RZ, RZ, R0 ;  /* 0x000000ffff047224 */ /* 0x000fe400078e0000 */
[----:B------:R-:W-:-:S04]  /*0bd0*/  IMAD.MOV.U32 R5, RZ, RZ, 0x0 ;  /* 0x00000000ff057424 */ /* 0x000fc800078e00ff */
[----:B------:R-:W-:Y:S05]  /*0be0*/  RET.REL.NODEC R4 `(_Z10cudaStdDevPK5quotaPdm) ;  /* 0xfffffff404047950 */ /* 0x000fea0003c3ffff */
        .type           $_Z10cudaStdDevPK5quotaPdm$__internal_accurate_pow,@function
        .size           $_Z10cudaStdDevPK5quotaPdm$__internal_accurate_pow,(.L_x_22 - $_Z10cudaStdDevPK5quotaPdm$__internal_accurate_pow)
$_Z10cudaStdDevPK5quotaPdm$__internal_accurate_pow:
[----:B------:R-:W-:Y:S01]  /*0bf0*/  ISETP.GT.U32.AND P0, PT, R25, 0xfffff, PT ;  /* 0x000fffff1900780c */ /* 0x000fe20003f04070 */
[--C-:B------:R-:W-:Y:S01]  /*0c00*/  IMAD.MOV.U32 R10, RZ, RZ, R25.reuse ;  /* 0x000000ffff0a7224 */ /* 0x100fe200078e0019 */
[----:B------:R-:W-:Y:S01]  /*0c10*/  UMOV UR6, 0x7d2cafe2 ;  /* 0x7d2cafe200067882 */ /* 0x000fe20000000000 */
[----:B------:R-:W-:Y:S01]  /*0c20*/  IMAD.MOV.U32 R14, RZ, RZ, 0x41ad3b5a ;  /* 0x41ad3b5aff0e7424 */ /* 0x000fe200078e00ff */
[----:B------:R-:W-:Y:S01]  /*0c30*/  UMOV UR7, 0x3eb0f5ff ;  /* 0x3eb0f5ff00077882 */ /* 0x000fe20000000000 */
[----:B------:R-:W-:Y:S01]  /*0c40*/  IMAD.MOV.U32 R15, RZ, RZ, 0x3ed0f5d2 ;  /* 0x3ed0f5d2ff0f7424 */ /* 0x000fe200078e00ff */
[----:B------:R-:W-:Y:S01]  /*0c50*/  SHF.R.U32.HI R28, RZ, 0x14, R25 ;  /* 0x00000014ff1c7819 */ /* 0x000fe20000011619 */
[----:B------:R-:W-:Y:S01]  /*0c60*/  UMOV UR8, 0x3b39803f ;  /* 0x3b39803f00087882 */ /* 0x000fe20000000000 */
[----:B------:R-:W-:-:S05]  /*0c70*/  UMOV UR9, 0x3c7abc9e ;  /* 0x3c7abc9e00097882 */ /* 0x000fca0000000000 */
[----:B------:R-:W-:-:S10]  /*0c80*/  @!P0 DMUL R22, R24, 1.80143985094819840000e+16 ;  /* 0x4350000018168828 */ /* 0x000fd40000000000 */
[----:B------:R-:W-:Y:S01]  /*0c90*/  @!P0 IMAD.MOV.U32 R10, RZ, RZ, R23 ;  /* 0x000000ffff0a8224 */ /* 0x000fe200078e0017 */
[----:B------:R-:W-:Y:S01]  /*0ca0*/  @!P0 LEA.HI R28, R23, 0xffffffca, RZ, 0xc ;  /* 0xffffffca171c8811 */ /* 0x000fe200078f60ff */
[----:B------:R-:W-:-:S03]  /*0cb0*/  @!P0 IMAD.MOV.U32 R24, RZ, RZ, R22 ;  /* 0x000000ffff188224 */ /* 0x000fc600078e0016 */
[----:B------:R-:W-:Y:S01]  /*0cc0*/  LOP3.LUT R10, R10, 0x800fffff, RZ, 0xc0, !PT ;  /* 0x800fffff0a0a7812 */ /* 0x000fe200078ec0ff */
[----:B------:R-:W-:-:S03]  /*0cd0*/  IMAD.MOV.U32 R12, RZ, RZ, R24 ;  /* 0x000000ffff0c7224 */ /* 0x000fc600078e0018 */
[----:B------:R-:W-:-:S04]  /*0ce0*/  LOP3.LUT R11, R10, 0x3ff00000, RZ, 0xfc, !PT ;  /* 0x3ff000000a0b7812 */ /* 0x000fc800078efcff */
[----:B------:R-:W-:Y:S01]  /*0cf0*/  ISETP.GE.U32.AND P1, PT, R11, 0x3ff6a09f, PT ;  /* 0x3ff6a09f0b00780c */ /* 0x000fe20003f26070 */
[----:B------:R-:W-:-:S12]  /*0d00*/  IMAD.MOV.U32 R13, RZ, RZ, R11 ;  /* 0x000000ffff0d7224 */ /* 0x000fd800078e000b */
[----:B------:R-:W-:-:S04]  /*0d10*/  @P1 VIADD R10, R13, 0xfff00000 ;  /* 0xfff000000d0a1836 */ /* 0x000fc80000000000 */
[----:B------:R-:W-:Y:S02]  /*0d20*/  @P1 IMAD.MOV.U32 R13, RZ, RZ, R10 ;  /* 0x000000ffff0d1224 */ /* 0x000fe400078e000a */
[----:B------:R-:W-:-:S04]  /*0d30*/  IMAD.MOV.U32 R10, RZ, RZ, RZ ;  /* 0x000000ffff0a7224 */ /* 0x000fc800078e00ff */
[C---:B------:R-:W-:Y:S02]  /*0d40*/  DADD R18, R12.reuse, 1 ;  /* 0x3ff000000c127429 */ /* 0x040fe40000000000 */
[----:B------:R-:W-:-:S04]  /*0d50*/  DADD R12, R12, -1 ;  /* 0xbff000000c0c7429 */ /* 0x000fc80000000000 */
[----:B------:R-:W0:Y:S02]  /*0d60*/  MUFU.RCP64H R11, R19 ;  /* 0x00000013000b7308 */ /* 0x000e240000001800 */
[----:B0-----:R-:W-:-:S08]  /*0d70*/  DFMA R16, -R18, R10, 1 ;  /* 0x3ff000001210742b */ /* 0x001fd0000000010a */
[----:B------:R-:W-:-:S08]  /*0d80*/  DFMA R16, R16, R16, R16 ;  /* 0x000000101010722b */ /* 0x000fd00000000010 */
[----:B------:R-:W-:-:S08]  /*0d90*/  DFMA R16, R10, R16, R10 ;  /* 0x000000100a10722b */ /* 0x000fd0000000000a */
[----:B------:R-:W-:-:S08]  /*0da0*/  DMUL R10, R12, R16 ;  /* 0x000000100c0a7228 */ /* 0x000fd00000000000 */
[----:B------:R-:W-:-:S08]  /*0db0*/  DFMA R10, R12, R16, R10 ;  /* 0x000000100c0a722b */ /* 0x000fd0000000000a */
[----:B------:R-:W-:-:S08]  /*0dc0*/  DMUL R20, R10, R10 ;  /* 0x0000000a0a147228 */ /* 0x000fd00000000000 */
[----:B------:R-:W-:Y:S01]  /*0dd0*/  DFMA R14, R20, UR6, R14 ;  /* 0x00000006140e7c2b */ /* 0x000fe2000800000e */
[----:B------:R-:W-:Y:S01]  /*0de0*/  UMOV UR6, 0x75488a3f ;  /* 0x75488a3f00067882 */ /* 0x000fe20000000000 */
[----:B------:R-:W-:-:S06]  /*0df0*/  UMOV UR7, 0x3ef3b20a ;  /* 0x3ef3b20a00077882 */ /* 0x000fcc0000000000 */
[----:B------:R-:W-:Y:S01]  /*0e00*/  DFMA R18, R20, R14, UR6 ;  /* 0x0000000614127e2b */ /* 0x000fe2000800000e */
[----:B------:R-:W-:Y:S01]  /*0e10*/  UMOV UR6, 0xe4faecd5 ;  /* 0xe4faecd500067882 */ /* 0x000fe20000000000 */
[----:B------:R-:W-:Y:S01]  /*0e20*/  UMOV UR7, 0x3f1745cd ;  /* 0x3f1745cd00077882 */ /* 0x000fe20000000000 */
[----:B------:R-:W-:-:S05]  /*0e30*/  DADD R14, R12, -R10 ;  /* 0x000000000c0e7229 */ /* 0x000fca000000080a */
[----:B------:R-:W-:Y:S01]  /*0e40*/  DFMA R18, R20, R18, UR6 ;  /* 0x0000000614127e2b */ /* 0x000fe20008000012 */
[----:B------:R-:W-:Y:S01]  /*0e50*/  UMOV UR6, 0x258a578b ;  /* 0x258a578b00067882 */ /* 0x000fe20000000000 */
[----:B------:R-:W-:Y:S01]  /*0e60*/  UMOV UR7, 0x3f3c71c7 ;  /* 0x3f3c71c700077882 */ /* 0x000fe20000000000 */
[----:B------:R-:W-:-:S05]  /*0e70*/  DADD R14, R14, R14 ;  /* 0x000000000e0e7229 */ /* 0x000fca000000000e */
[----:B------:R-:W-:Y:S01]  /*0e80*/  DFMA R18, R20, R18, UR6 ;  /* 0x0000000614127e2b */ /* 0x000fe20008000012 */
[----:B------:R-:W-:Y:S01]  /*0e90*/  UMOV UR6, 0x9242b910 ;  /* 0x9242b91000067882 */ /* 0x000fe20000000000 */
[----:B------:R-:W-:Y:S01]  /*0ea0*/  UMOV UR7, 0x3f624924 ;  /* 0x3f62492400077882 */ /* 0x000fe20000000000 */
[----:B------:R-:W-:-:S05]  /*0eb0*/  DFMA R14, R12, -R10, R14 ;  /* 0x8000000a0c0e722b */ /* 0x000fca000000000e */
[----:B------:R-:W-:Y:S01]  /*0ec0*/  DFMA R18, R20, R18, UR6 ;  /* 0x0000000614127e2b */ /* 0x000fe20008000012 */
[----:B------:R-:W-:Y:S01]  /*0ed0*/  UMOV UR6, 0x99999dfb ;  /* 0x99999dfb00067882 */ /* 0x000fe20000000000 */
[----:B------:R-:W-:Y:S01]  /*0ee0*/  UMOV UR7, 0x3f899999 ;  /* 0x3f89999900077882 */ /* 0x000fe20000000000 */
[----:B------:R-:W-:-:S05]  /*0ef0*/  DMUL R14, R16, R14 ;  /* 0x0000000e100e7228 */ /* 0x000fca0000000000 */
[----:B------:R-:W-:Y:S01]  /*0f00*/  DFMA R18, R20, R18, UR6 ;  /* 0x0000000614127e2b */ /* 0x000fe20008000012 */
[----:B------:R-:W-:Y:S01]  /*0f10*/  UMOV UR6, 0x55555555 ;  /* 0x5555555500067882 */ /* 0x000fe20000000000 */
[----:B------:R-:W-:-:S03]  /*0f20*/  UMOV UR7, 0x3fb55555 ;  /* 0x3fb5555500077882 */ /* 0x000fc60000000000 */
[----:B------:R-:W-:Y:S02]  /*0f30*/  VIADD R25, R15, 0x100000 ;  /* 0x001000000f197836 */ /* 0x000fe40000000000 */
[----:B------:R-:W-:Y:S01]  /*0f40*/  IMAD.MOV.U32 R24, RZ, RZ, R14 ;  /* 0x000000ffff187224 */ /* 0x000fe200078e000e */
[----:B------:R-:W-:-:S08]  /*0f50*/  DFMA R12, R20, R18, UR6 ;  /* 0x00000006140c7e2b */ /* 0x000fd00008000012 */
[----:B------:R-:W-:Y:S01]  /*0f60*/  DADD R16, -R12, UR6 ;  /* 0x000000060c107e29 */ /* 0x000fe20008000100 */
[----:B------:R-:W-:Y:S01]  /*0f70*/  UMOV UR6, 0xb9e7b0 ;  /* 0x00b9e7b000067882 */ /* 0x000fe20000000000 */
[----:B------:R-:W-:-:S06]  /*0f80*/  UMOV UR7, 0x3c46a4cb ;  /* 0x3c46a4cb00077882 */ /* 0x000fcc0000000000 */
[----:B------:R-:W-:Y:S02]  /*0f90*/  DFMA R16, R20, R18, R16 ;  /* 0x000000121410722b */ /* 0x000fe40000000010 */
[----:B------:R-:W-:-:S06]  /*0fa0*/  DMUL R18, R10, R10 ;  /* 0x0000000a0a127228 */ /* 0x000fcc0000000000 */
[----:B------:R-:W-:Y:S01]  /*0fb0*/  DADD R16, R16, -UR6 ;  /* 0x8000000610107e29 */ /* 0x000fe20008000000 */
[----:B------:R-:W-:Y:S01]  /*0fc0*/  UMOV UR6, 0x80000000 ;  /* 0x8000000000067882 */ /* 0x000fe20000000000 */
[C---:B------:R-:W-:Y:S01]  /*0fd0*/  DFMA R20, R10.reuse, R10, -R18 ;  /* 0x0000000a0a14722b */ /* 0x040fe20000000812 */
[----:B------:R-:W-:Y:S01]  /*0fe0*/  UMOV UR7, 0x43300000 ;  /* 0x4330000000077882 */ /* 0x000fe20000000000 */
[----:B------:R-:W-:-:S06]  /*0ff0*/  DMUL R22, R10, R18 ;  /* 0x000000120a167228 */ /* 0x000fcc0000000000 */
[C---:B------:R-:W-:Y:S02]  /*1000*/  DFMA R20, R10.reuse, R24, R20 ;  /* 0x000000180a14722b */ /* 0x040fe40000000014 */
[----:B------:R-:W-:-:S08]  /*1010*/  DFMA R24, R10, R18, -R22 ;  /* 0x000000120a18722b */ /* 0x000fd00000000816 */
[----:B------:R-:W-:Y:S02]  /*1020*/  DFMA R24, R14, R18, R24 ;  /* 0x000000120e18722b */ /* 0x000fe40000000018 */
[----:B------:R-:W-:-:S06]  /*1030*/  DADD R18, R12, R16 ;  /* 0x000000000c127229 */ /* 0x000fcc0000000010 */
[----:B------:R-:W-:Y:S02]  /*1040*/  DFMA R20, R10, R20, R24 ;  /* 0x000000140a14722b */ /* 0x000fe40000000018 */
[----:B------:R-:W-:-:S08]  /*1050*/  DADD R24, R12, -R18 ;  /* 0x000000000c187229 */ /* 0x000fd00000000812 */
[----:B------:R-:W-:Y:S02]  /*1060*/  DADD R24, R16, R24 ;  /* 0x0000000010187229 */ /* 0x000fe40000000018 */
[----:B------:R-:W-:-:S08]  /*1070*/  DMUL R16, R18, R22 ;  /* 0x0000001612107228 */ /* 0x000fd00000000000 */
[----:B------:R-:W-:-:S08]  /*1080*/  DFMA R12, R18, R22, -R16 ;  /* 0x00000016120c722b */ /* 0x000fd00000000810 */
[----:B------:R-:W-:-:S08]  /*1090*/  DFMA R12, R18, R20, R12 ;  /* 0x00000014120c722b */ /* 0x000fd0000000000c */
[----:B------:R-:W-:-:S08]  /*10a0*/  DFMA R24, R24, R22, R12 ;  /* 0x000000161818722b */ /* 0x000fd0000000000c */
[----:B------:R-:W-:-:S08]  /*10b0*/  DADD R18, R16, R24 ;  /* 0x0000000010127229 */ /* 0x000fd00000000018 */
[--C-:B------:R-:W-:Y:S02]  /*10c0*/  DADD R12, R10, R18.reuse ;  /* 0x000000000a0c7229 */ /* 0x100fe40000000012 */
[----:B------:R-:W-:-:S06]  /*10d0*/  DADD R16, R16, -R18 ;  /* 0x0000000010107229 */ /* 0x000fcc0000000812 */
[----:B------:R-:W-:Y:S02]  /*10e0*/  DADD R10, R10, -R12 ;  /* 0x000000000a0a7229 */ /* 0x000fe4000000080c */
[----:B------:R-:W-:-:S06]  /*10f0*/  DADD R16, R24, R16 ;  /* 0x0000000018107229 */ /* 0x000fcc0000000010 */
[----:B------:R-:W-:-:S08]  /*1100*/  DADD R10, R18, R10 ;  /* 0x00000000120a7229 */ /* 0x000fd0000000000a */
[----:B------:R-:W-:Y:S01]  /*1110*/  DADD R16, R16, R10 ;  /* 0x0000000010107229 */ /* 0x000fe2000000000a */
[C---:B------:R-:W-:Y:S02]  /*1120*/  VIADD R10, R28.reuse, 0xfffffc01 ;  /* 0xfffffc011c0a7836 */ /* 0x040fe40000000000 */
[----:B------:R-:W-:Y:S02]  /*1130*/  @P1 VIADD R10, R28, 0xfffffc02 ;  /* 0xfffffc021c0a1836 */ /* 0x000fe40000000000 */
[----:B------:R-:W-:-:S03]  /*1140*/  IMAD.MOV.U32 R11, RZ, RZ, 0x43300000 ;  /* 0x43300000ff0b7424 */ /* 0x000fc600078e00ff */
[----:B------:R-:W-:Y:S01]  /*1150*/  DADD R14, R14, R16 ;  /* 0x000000000e0e7229 */ /* 0x000fe20000000010 */
[----:B------:R-:W-:-:S06]  /*1160*/  LOP3.LUT R10, R10, 0x80000000, RZ, 0x3c, !PT ;  /* 0x800000000a0a7812 */ /* 0x000fcc00078e3cff */
[----:B------:R-:W-:Y:S01]  /*1170*/  DADD R16, R10, -UR6 ;  /* 0x800000060a107e29 */ /* 0x000fe20008000000 */
[----:B------:R-:W-:Y:S01]  /*1180*/  UMOV UR6, 0xfefa39ef ;  /* 0xfefa39ef00067882 */ /* 0x000fe20000000000 */
[----:B------:R-:W-:Y:S01]  /*1190*/  DADD R18, R12, R14 ;  /* 0x000000000c127229 */ /* 0x000fe2000000000e */
[----:B------:R-:W-:-:S07]  /*11a0*/  UMOV UR7, 0x3fe62e42 ;  /* 0x3fe62e4200077882 */ /* 0x000fce0000000000 */
[--C-:B------:R-:W-:Y:S02]  /*11b0*/  DFMA R10, R16, UR6, R18.reuse ;  /* 0x00000006100a7c2b */ /* 0x100fe40008000012 */
[----:B------:R-:W-:-:S06]  /*11c0*/  DADD R20, R12, -R18 ;  /* 0x000000000c147229 */ /* 0x000fcc0000000812 */
[----:B------:R-:W-:Y:S02]  /*11d0*/  DFMA R12, R16, -UR6, R10 ;  /* 0x80000006100c7c2b */ /* 0x000fe4000800000a */
[----:B------:R-:W-:-:S06]  /*11e0*/  DADD R20, R14, R20 ;  /* 0x000000000e147229 */ /* 0x000fcc0000000014 */
[----:B------:R-:W-:-:S08]  /*11f0*/  DADD R12, -R18, R12 ;  /* 0x00000000120c7229 */ /* 0x000fd0000000010c */
[----:B------:R-:W-:-:S08]  /*1200*/  DADD R12, R20, -R12 ;  /* 0x00000000140c7229 */ /* 0x000fd0000000080c */
[----:B------:R-:W-:-:S08]  /*1210*/  DFMA R14, R16, UR8, R12 ;  /* 0x00000008100e7c2b */ /* 0x000fd0000800000c */
[----:B------:R-:W-:-:S08]  /*1220*/  DADD R12, R10, R14 ;  /* 0x000000000a0c7229 */ /* 0x000fd0000000000e */
[----:B------:R-:W-:Y:S02]  /*1230*/  DADD R10, R10, -R12 ;  /* 0x000000000a0a7229 */ /* 0x000fe4000000080c */
[----:B------:R-:W-:-:S06]  /*1240*/  DMUL R16, R12, 2 ;  /* 0x400000000c107828 */ /* 0x000fcc0000000000 */
[----:B------:R-:W-:Y:S02]  /*1250*/  DADD R14, R14, R10 ;  /* 0x000000000e0e7229 */ /* 0x000fe4000000000a */
[----:B------:R-:W-:-:S08]  /*1260*/  DFMA R12, R12, 2, -R16 ;  /* 0x400000000c0c782b */ /* 0x000fd00000000810 */
[----:B------:R-:W-:Y:S01]  /*1270*/  DFMA R14, R14, 2, R12 ;  /* 0x400000000e0e782b */ /* 0x000fe2000000000c */
[----:B------:R-:W-:Y:S02]  /*1280*/  IMAD.MOV.U32 R12, RZ, RZ, 0x652b82fe ;  /* 0x652b82feff0c7424 */ /* 0x000fe400078e00ff */
[----:B------:R-:W-:-:S05]  /*1290*/  IMAD.MOV.U32 R13, RZ, RZ, 0x3ff71547 ;  /* 0x3ff71547ff0d7424 */ /* 0x000fca00078e00ff */
[----:B------:R-:W-:-:S08]  /*12a0*/  DADD R18, R16, R14 ;  /* 0x0000000010127229 */ /* 0x000fd0000000000e */
[----:B------:R-:W-:Y:S02]  /*12b0*/  DFMA R12, R18, R12, 6.75539944105574400000e+15 ;  /* 0x43380000120c742b */ /* 0x000fe4000000000c */
[----:B------:R-:W-:Y:S01]  /*12c0*/  FSETP.GEU.AND P0, PT, |R19|, 4.1917929649353027344, PT ;  /* 0x4086232b1300780b */ /* 0x000fe20003f0e200 */
[----:B------:R-:W-:-:S05]  /*12d0*/  DADD R16, R16, -R18 ;  /* 0x0000000010107229 */ /* 0x000fca0000000812 */
[----:B------:R-:W-:-:S03]  /*12e0*/  DADD R10, R12, -6.75539944105574400000e+15 ;  /* 0xc33800000c0a7429 */ /* 0x000fc60000000000 */
[----:B------:R-:W-:-:S05]  /*12f0*/  DADD R14, R14, R16 ;  /* 0x000000000e0e7229 */ /* 0x000fca0000000010 */
[----:B------:R-:W-:Y:S01]  /*1300*/  DFMA R20, R10, -UR6, R18 ;  /* 0x800000060a147c2b */ /* 0x000fe20008000012 */
[----:B------:R-:W-:Y:S01]  /*1310*/  UMOV UR6, 0x3b39803f ;  /* 0x3b39803f00067882 */ /* 0x000fe20000000000 */
[----:B------:R-:W-:-:S06]  /*1320*/  UMOV UR7, 0x3c7abc9e ;  /* 0x3c7abc9e00077882 */ /* 0x000fcc0000000000 */
[----:B------:R-:W-:Y:S01]  /*1330*/  DFMA R20, R10, -UR6, R20 ;  /* 0x800000060a147c2b */ /* 0x000fe20008000014 */
[----:B------:R-:W-:Y:S01]  /*1340*/  UMOV UR6, 0x69ce2bdf ;  /* 0x69ce2bdf00067882 */ /* 0x000fe20000000000 */
[----:B------:R-:W-:Y:S01]  /*1350*/  IMAD.MOV.U32 R10, RZ, RZ, -0x35dec16 ;  /* 0xfca213eaff0a7424 */ /* 0x000fe200078e00ff */
[----:B------:R-:W-:Y:S01]  /*1360*/  UMOV UR7, 0x3e5ade15 ;  /* 0x3e5ade1500077882 */ /* 0x000fe20000000000 */
[----:B------:R-:W-:-:S06]  /*1370*/  IMAD.MOV.U32 R11, RZ, RZ, 0x3e928af3 ;  /* 0x3e928af3ff0b7424 */ /* 0x000fcc00078e00ff */
[----:B------:R-:W-:Y:S01]  /*1380*/  DFMA R10, R20, UR6, R10 ;  /* 0x00000006140a7c2b */ /* 0x000fe2000800000a */
[----:B------:R-:W-:Y:S01]  /*1390*/  UMOV UR6, 0x62401315 ;  /* 0x6240131500067882 */ /* 0x000fe20000000000 */
[----:B------:R-:W-:-:S06]  /*13a0*/  UMOV UR7, 0x3ec71dee ;  /* 0x3ec71dee00077882 */ /* 0x000fcc0000000000 */
[----:B------:R-:W-:Y:S01]  /*13b0*/  DFMA R10, R20, R10, UR6 ;  /* 0x00000006140a7e2b */ /* 0x000fe2000800000a */
        /* <DEDUP_REMOVED lines=20> */
[----:B------:R-:W-:-:S08]  /*1500*/  DFMA R10, R20, R10, UR6 ;  /* 0x00000006140a7e2b */ /* 0x000fd0000800000a */
[----:B------:R-:W-:-:S08]  /*1510*/  DFMA R10, R20, R10, 1 ;  /* 0x3ff00000140a742b */ /* 0x000fd0000000000a */
[----:B------:R-:W-:-:S10]  /*1520*/  DFMA R10, R20, R10, 1 ;  /* 0x3ff00000140a742b */ /* 0x000fd4000000000a */
[----:B------:R-:W-:Y:S02]  /*1530*/  IMAD R17, R12, 0x100000, R11 ;  /* 0x001000000c117824 */ /* 0x000fe400078e020b */
[----:B------:R-:W-:Y:S01]  /*1540*/  IMAD.MOV.U32 R16, RZ, RZ, R10 ;  /* 0x000000ffff107224 */ /* 0x000fe200078e000a */
[----:B------:R-:W-:Y:S06]  /*1550*/  @!P0 BRA `(.L_x_18) ;  /* 0x0000000000308947 */ /* 0x000fec0003800000 */
[----:B------:R-:W-:Y:S01]  /*1560*/  FSETP.GEU.AND P1, PT, |R19|, 4.2275390625, PT ;  /* 0x408748001300780b */ /* 0x000fe20003f2e200 */
[C---:B------:R-:W-:Y:S02]  /*1570*/  DADD R16, R18.reuse, +INF ;  /* 0x7ff0000012107429 */ /* 0x040fe40000000000 */
[----:B------:R-:W-:-:S08]  /*1580*/  DSETP.GEU.AND P0, PT, R18, RZ, PT ;  /* 0x000000ff1200722a */ /* 0x000fd00003f0e000 */
[----:B------:R-:W-:Y:S02]  /*1590*/  FSEL R16, R16, RZ, P0 ;  /* 0x000000ff10107208 */ /* 0x000fe40000000000 */
[----:B------:R-:W-:Y:S02]  /*15a0*/  @!P1 LEA.HI R13, R12, R12, RZ, 0x1 ;  /* 0x0000000c0c0d9211 */ /* 0x000fe400078f08ff */
[----:B------:R-:W-:Y:S02]  /*15b0*/  FSEL R17, R17, RZ, P0 ;  /* 0x000000ff11117208 */ /* 0x000fe40000000000 */
[----:B------:R-:W-:-:S05]  /*15c0*/  @!P1 SHF.R.S32.HI R13, RZ, 0x1, R13 ;  /* 0x00000001ff0d9819 */ /* 0x000fca000001140d */
[----:B------:R-:W-:Y:S02]  /*15d0*/  @!P1 IMAD.IADD R12, R12, 0x1, -R13 ;  /* 0x000000010c0c9824 */ /* 0x000fe400078e0a0d */
[----:B------:R-:W-:-:S03]  /*15e0*/  @!P1 IMAD R11, R13, 0x100000, R11 ;  /* 0x001000000d0b9824 */ /* 0x000fc600078e020b */
[----:B------:R-:W-:Y:S01]  /*15f0*/  @!P1 LEA R13, R12, 0x3ff00000, 0x14 ;  /* 0x3ff000000c0d9811 */ /* 0x000fe200078ea0ff */
[----:B------:R-:W-:-:S06]  /*1600*/  @!P1 IMAD.MOV.U32 R12, RZ, RZ, RZ ;  /* 0x000000ffff0c9224 */ /* 0x000fcc00078e00ff */
[----:B------:R-:W-:-:S11]  /*1610*/  @!P1 DMUL R16, R10, R12 ;  /* 0x0000000c0a109228 */ /* 0x000fd60000000000 */
.L_x_18:
[----:B------:R-:W-:Y:S01]  /*1620*/  DFMA R14, R14, R16, R16 ;  /* 0x000000100e0e722b */ /* 0x000fe20000000010 */
[----:B------:R-:W-:Y:S01]  /*1630*/  IMAD.MOV.U32 R12, RZ, RZ, R0 ;  /* 0x000000ffff0c7224 */ /* 0x000fe200078e0000 */
[----:B------:R-:W-:Y:S01]  /*1640*/  DSETP.NEU.AND P0, PT, |R16|, +INF , PT ;  /* 0x7ff000001000742a */ /* 0x000fe20003f0d200 */
[----:B------:R-:W-:-:S07]  /*1650*/  IMAD.MOV.U32 R13, RZ, RZ, 0x0 ;  /* 0x00000000ff0d7424 */ /* 0x000fce00078e00ff */
[----:B------:R-:W-:Y:S02]  /*1660*/  FSEL R10, R16, R14, !P0 ;  /* 0x0000000e100a7208 */ /* 0x000fe40004000000 */
[----:B------:R-:W-:Y:S01]  /*1670*/  FSEL R11, R17, R15, !P0 ;  /* 0x0000000f110b7208 */ /* 0x000fe20004000000 */
[----:B------:R-:W-:Y:S06]  /*1680*/  RET.REL.NODEC R12 `(_Z10cudaStdDevPK5quotaPdm) ;  /* 0xffffffe80c5c7950 */ /* 0x000fec0003c3ffff */
.L_x_19:
[----:B------:R-:W-:-:S00]  /*1690*/  BRA `(.L_x_19) ;  /* 0xfffffffc00fc7947 */ /* 0x000fc0000383ffff */
[----:B------:R-:W-:-:S00]  /*16a0*/  NOP ;  /* 0x0000000000007918 */ /* 0x000fc00000000000 */
        /* <DEDUP_REMOVED lines=13> */
.L_x_22:


//--------------------- .text._Z7cudaAvgPK5quotaPdm --------------------------
	.section	.text._Z7cudaAvgPK5quotaPdm,"ax",@progbits
	.align	128
        .global         _Z7cudaAvgPK5quotaPdm
        .type           _Z7cudaAvgPK5quotaPdm,@function
        .size           _Z7cudaAvgPK5quotaPdm,(.L_x_24 - _Z7cudaAvgPK5quotaPdm)
        .other          _Z7cudaAvgPK5quotaPdm,@"STO_CUDA_ENTRY STV_DEFAULT"
_Z7cudaAvgPK5quotaPdm:
.text._Z7cudaAvgPK5quotaPdm:
        /* <DEDUP_REMOVED lines=10> */
[----:B------:R-:W0:Y:S01]  /*00a0*/  LDCU.128 UR8, c[0x0][0x380] ;  /* 0x00007000ff0877ac */ /* 0x000e220008000c00 */
[----:B------:R-:W1:Y:S01]  /*00b0*/  LDCU.64 UR4, c[0x0][0x358] ;  /* 0x00006b00ff0477ac */ /* 0x000e620008000a00 */
[----:B0-----:R-:W-:-:S04]  /*00c0*/  LEA R2, P0, R0, UR8, 0x4 ;  /* 0x0000000800027c11 */ /* 0x001fc8000f8020ff */
[----:B------:R-:W-:-:S05]  /*00d0*/  LEA.HI.X R3, R0, UR9, R11, 0x4, P0 ;  /* 0x0000000900037c11 */ /* 0x000fca00080f240b */
[----:B-1----:R-:W2:Y:S04]  /*00e0*/  LDG.E R4, desc[UR4][R2.64+0x4] ;  /* 0x0000040402047981 */ /* 0x002ea8000c1e1900 */
[----:B------:R-:W2:Y:S04]  /*00f0*/  LDG.E R5, desc[UR4][R2.64+0x8] ;  /* 0x0000080402057981 */ /* 0x000ea8000c1e1900 */
[----:B------:R-:W3:Y:S04]  /*0100*/  LDG.E R7, desc[UR4][R2.64+0xc] ;  /* 0x00000c0402077981 */ /* 0x000ee8000c1e1900 */
[----:B------:R-:W4:Y:S01]  /*0110*/  LDG.E R9, desc[UR4][R2.64] ;  /* 0x0000000402097981 */ /* 0x000f22000c1e1900 */
[----:B------:R-:W-:Y:S01]  /*0120*/  LEA R6, P0, R0, UR10, 0x3 ;  /* 0x0000000a00067c11 */ /* 0x000fe2000f8018ff */
[----:B--2---:R-:W-:-:S04]  /*0130*/  FADD R4, R4, R5 ;  /* 0x0000000504047221 */ /* 0x004fc80000000000 */
[----:B---3--:R-:W-:Y:S01]  /*0140*/  FADD R4, R4, R7 ;  /* 0x0000000704047221 */ /* 0x008fe20000000000 */
[----:B------:R-:W-:-:S03]  /*0150*/  LEA.HI.X R7, R0, UR11, R11, 0x3, P0 ;  /* 0x0000000b00077c11 */ /* 0x000fc600080f1c0b */
[----:B----4-:R-:W-:-:S04]  /*0160*/  FADD R4, R4, R9 ;  /* 0x0000000904047221 */ /* 0x010fc80000000000 */
[----:B------:R-:W-:-:S06]  /*0170*/  FMUL R4, R4, 0.25 ;  /* 0x3e80000004047820 */ /* 0x000fcc0000400000 */
[----:B------:R-:W0:Y:S02]  /*0180*/  F2F.F64.F32 R4, R4 ;  /* 0x0000000400047310 */ /* 0x000e240000201800 */
[----:B0-----:R-:W-:Y:S01]  /*0190*/  STG.E.64 desc[UR4][R6.64], R4 ;  /* 0x0000000406007986 */ /* 0x001fe2000c101b04 */
[----:B------:R-:W-:Y:S05]  /*01a0*/  EXIT ;  /* 0x000000000000794d */ /* 0x000fea0003800000 */
.L_x_20:
        /* <DEDUP_REMOVED lines=13> */
.L_x_24:


//--------------------- .nv.shared.reserved.0     --------------------------
	.section	.nv.shared.reserved.0,"aw",@nobits
	.weak		__nv_reservedSMEM_offset_0_alias
	.size		__nv_reservedSMEM_offset_0_alias, 0, 64
	.other		__nv_reservedSMEM_offset_0_alias,@"STO_CUDA_RESERVED_SHARED STV_DEFAULT"
__nv_reservedSMEM_offset_0_alias:
	.zero		0
	.zero		64


//--------------------- .nv.constant0._Z10cudaStdDevPK5quotaPdm --------------------------
	.section	.nv.constant0._Z10cudaStdDevPK5quotaPdm,"a",@progbits
	.sectionflags	@""
	.align	4
.nv.constant0._Z10cudaStdDevPK5quotaPdm:
	.zero		920


//--------------------- .nv.constant0._Z7cudaAvgPK5quotaPdm --------------------------
	.section	.nv.constant0._Z7cudaAvgPK5quotaPdm,"a",@progbits
	.sectionflags	@""
	.align	4
.nv.constant0._Z7cudaAvgPK5quotaPdm:
	.zero		920


//--------------------- SYMBOLS --------------------------

	.type		.nv.reservedSmem.offset0,@object
	.size		.nv.reservedSmem.offset0,0x4
